//
// Generated by NVIDIA NVVM Compiler
//
// Compiler Build ID: CL-36424714
// Cuda compilation tools, release 13.0, V13.0.88
// Based on NVVM 20.0.0
//

.version 9.0
.target sm_100
.address_size 64

	// .globl	_Z3fxnPdS_S_S_S_S_S_S_S_
.extern .func  (.param .b32 func_retval0) vprintf
(
	.param .b64 vprintf_param_0,
	.param .b64 vprintf_param_1
)
;
.global .align 4 .b8 precalc_xorwow_matrix[102400];
.global .align 4 .b8 precalc_xorwow_offset_matrix[102400];
.global .align 4 .b8 mrg32k3aM1[2304];
.global .align 4 .b8 mrg32k3aM2[2304];
.global .align 4 .b8 mrg32k3aM1SubSeq[2016];
.global .align 4 .b8 mrg32k3aM2SubSeq[2016];
.global .align 4 .b8 mrg32k3aM1Seq[2304];
.global .align 4 .b8 mrg32k3aM2Seq[2304];
.const .align 8 .b8 __cr_lgamma_table[72];
.global .align 1 .b8 $str[61] = {42, 42, 42, 42, 42, 42, 42, 42, 42, 42, 42, 10, 10, 84, 72, 73, 83, 32, 73, 83, 32, 73, 84, 69, 82, 65, 84, 73, 79, 78, 32, 78, 85, 77, 66, 69, 82, 32, 37, 100, 10, 10, 42, 42, 42, 42, 42, 42, 42, 42, 42, 42, 42, 42, 42, 42, 42, 42, 10, 10};
.global .align 1 .b8 $str$1[15] = {72, 32, 118, 97, 108, 117, 101, 115, 58, 32, 37, 108, 102, 10};
.global .align 1 .b8 $str$2[15] = {90, 32, 118, 97, 108, 117, 101, 115, 58, 32, 37, 108, 102, 10};
.global .align 1 .b8 $str$3[10] = {37, 100, 32, 37, 100, 32, 37, 100, 10};
.global .align 1 .b8 $str$4[4] = {97, 121, 97};
.global .align 1 .b8 $str$5[25] = {100, 32, 118, 97, 108, 117, 101, 32, 104, 101, 114, 101, 58, 32, 37, 100, 32, 37, 100, 32, 37, 108, 102, 10};
.global .align 1 .b8 $str$6[16] = {100, 111, 119, 110, 58, 32, 37, 100, 32, 37, 100, 32, 37, 100, 10};
.global .align 1 .b8 $str$7[11] = {108, 111, 115, 115, 58, 32, 37, 108, 102, 10};

.visible .entry _Z3fxnPdS_S_S_S_S_S_S_S_(
	.param .u64 .ptr .align 1 _Z3fxnPdS_S_S_S_S_S_S_S__param_0,
	.param .u64 .ptr .align 1 _Z3fxnPdS_S_S_S_S_S_S_S__param_1,
	.param .u64 .ptr .align 1 _Z3fxnPdS_S_S_S_S_S_S_S__param_2,
	.param .u64 .ptr .align 1 _Z3fxnPdS_S_S_S_S_S_S_S__param_3,
	.param .u64 .ptr .align 1 _Z3fxnPdS_S_S_S_S_S_S_S__param_4,
	.param .u64 .ptr .align 1 _Z3fxnPdS_S_S_S_S_S_S_S__param_5,
	.param .u64 .ptr .align 1 _Z3fxnPdS_S_S_S_S_S_S_S__param_6,
	.param .u64 .ptr .align 1 _Z3fxnPdS_S_S_S_S_S_S_S__param_7,
	.param .u64 .ptr .align 1 _Z3fxnPdS_S_S_S_S_S_S_S__param_8
)
{
	.local .align 16 .b8 	__local_depot0[16];
	.reg .b64 	%SP;
	.reg .b64 	%SPL;
	.reg .pred 	%p<22>;
	.reg .b32 	%r<67>;
	.reg .b32 	%f<5>;
	.reg .b64 	%rd<72>;
	.reg .b64 	%fd<84>;

	mov.u64 	%SPL, __local_depot0;
	cvta.local.u64 	%SP, %SPL;
	ld.param.u64 	%rd16, [_Z3fxnPdS_S_S_S_S_S_S_S__param_0];
	ld.param.u64 	%rd17, [_Z3fxnPdS_S_S_S_S_S_S_S__param_1];
	ld.param.u64 	%rd18, [_Z3fxnPdS_S_S_S_S_S_S_S__param_4];
	ld.param.u64 	%rd19, [_Z3fxnPdS_S_S_S_S_S_S_S__param_5];
	cvta.to.global.u64 	%rd20, %rd19;
	cvta.to.global.u64 	%rd21, %rd18;
	cvta.to.global.u64 	%rd22, %rd17;
	cvta.to.global.u64 	%rd23, %rd16;
	add.u64 	%rd24, %SP, 0;
	add.u64 	%rd1, %SPL, 0;
	mov.u32 	%r1, %ntid.x;
	mov.u32 	%r2, %ntid.y;
	mov.u32 	%r3, %tid.x;
	mov.u32 	%r4, %ctaid.x;
	mov.u32 	%r5, %tid.y;
	setp.ne.s32 	%p1, %r4, 0;
	mad.lo.s32 	%r14, %r1, %r5, %r3;
	mul.wide.u32 	%rd25, %r14, 8;
	add.s64 	%rd2, %rd23, %rd25;
	mad.lo.s32 	%r15, %r2, %r3, %r5;
	mul.wide.u32 	%rd26, %r15, 8;
	add.s64 	%rd3, %rd22, %rd26;
	mul.wide.u32 	%rd27, %r3, 8;
	add.s64 	%rd4, %rd21, %rd27;
	mul.wide.u32 	%rd28, %r5, 8;
	add.s64 	%rd5, %rd20, %rd28;
	@%p1 bra 	$L__BB0_5;
	mov.b64 	%rd29, 4591870180066957722;
	st.global.u64 	[%rd2], %rd29;
	st.global.u64 	[%rd3], %rd29;
	setp.ne.s32 	%p2, %r5, 0;
	@%p2 bra 	$L__BB0_3;
	mov.b64 	%rd30, 4591870180066957722;
	st.global.u64 	[%rd4], %rd30;
$L__BB0_3:
	setp.ne.s32 	%p3, %r3, 0;
	@%p3 bra 	$L__BB0_5;
	mov.b64 	%rd31, 4591870180066957722;
	st.global.u64 	[%rd5], %rd31;
$L__BB0_5:
	ld.param.u64 	%rd70, [_Z3fxnPdS_S_S_S_S_S_S_S__param_8];
	ld.param.u64 	%rd69, [_Z3fxnPdS_S_S_S_S_S_S_S__param_7];
	ld.param.u64 	%rd68, [_Z3fxnPdS_S_S_S_S_S_S_S__param_6];
	bar.sync 	0;
	mad.lo.s32 	%r17, %r4, %r1, %r3;
	cvta.to.global.u64 	%rd32, %rd68;
	mul.wide.u32 	%rd33, %r17, 8;
	add.s64 	%rd6, %rd32, %rd33;
	mad.lo.s32 	%r18, %r4, %r2, %r5;
	cvta.to.global.u64 	%rd34, %rd69;
	mul.wide.u32 	%rd35, %r18, 8;
	add.s64 	%rd7, %rd34, %rd35;
	cvta.to.global.u64 	%rd71, %rd70;
	mov.b32 	%r66, 0;
	mov.u64 	%rd36, $str;
	mov.u64 	%rd43, $str$1;
$L__BB0_6:
	or.b32  	%r19, %r4, %r3;
	setp.ne.s32 	%p4, %r19, 0;
	@%p4 bra 	$L__BB0_9;
	setp.ne.s32 	%p6, %r5, 0;
	@%p6 bra 	$L__BB0_11;
	st.local.u32 	[%rd1], %r66;
	cvta.global.u64 	%rd37, %rd36;
	{ // callseq 0, 0
	.param .b64 param0;
	st.param.b64 	[param0], %rd37;
	.param .b64 param1;
	st.param.b64 	[param1], %rd24;
	.param .b32 retval0;
	call.uni (retval0), 
	vprintf, 
	(
	param0, 
	param1
	);
	ld.param.b32 	%r20, [retval0];
	} // callseq 0
	mov.b64 	%rd39, 0;
	st.global.u64 	[%rd71], %rd39;
	bra.uni 	$L__BB0_10;
$L__BB0_9:
	setp.ne.s32 	%p5, %r5, 0;
	@%p5 bra 	$L__BB0_11;
$L__BB0_10:
	ld.global.f64 	%fd16, [%rd4];
	st.global.f64 	[%rd6], %fd16;
$L__BB0_11:
	ld.param.u64 	%rd66, [_Z3fxnPdS_S_S_S_S_S_S_S__param_2];
	setp.ne.s32 	%p7, %r5, 0;
	cvta.to.global.u64 	%rd40, %rd66;
	mov.u32 	%r22, %ntid.y;
	mad.lo.s32 	%r23, %r4, %r22, %r5;
	mul.wide.u32 	%rd41, %r23, 8;
	add.s64 	%rd42, %rd40, %rd41;
	ld.global.f64 	%fd17, [%rd42];
	ld.global.f64 	%fd18, [%rd2];
	mul.f64 	%fd19, %fd17, %fd18;
	atom.global.add.f64 	%fd20, [%rd6], %fd19;
	bar.sync 	0;
	@%p7 bra 	$L__BB0_16;
	ld.global.f64 	%fd21, [%rd6];
	st.local.f64 	[%rd1], %fd21;
	cvta.global.u64 	%rd44, %rd43;
	add.u64 	%rd45, %SP, 0;
	{ // callseq 1, 0
	.param .b64 param0;
	st.param.b64 	[param0], %rd44;
	.param .b64 param1;
	st.param.b64 	[param1], %rd45;
	.param .b32 retval0;
	call.uni (retval0), 
	vprintf, 
	(
	param0, 
	param1
	);
	ld.param.b32 	%r24, [retval0];
	} // callseq 1
	ld.global.f64 	%fd1, [%rd6];
	fma.rn.f64 	%fd22, %fd1, 0d3FF71547652B82FE, 0d4338000000000000;
	{
	.reg .b32 %temp; 
	mov.b64 	{%r7, %temp}, %fd22;
	}
	mov.f64 	%fd23, 0dC338000000000000;
	add.rn.f64 	%fd24, %fd22, %fd23;
	fma.rn.f64 	%fd25, %fd24, 0dBFE62E42FEFA39EF, %fd1;
	fma.rn.f64 	%fd26, %fd24, 0dBC7ABC9E3B39803F, %fd25;
	fma.rn.f64 	%fd27, %fd26, 0d3E5ADE1569CE2BDF, 0d3E928AF3FCA213EA;
	fma.rn.f64 	%fd28, %fd27, %fd26, 0d3EC71DEE62401315;
	fma.rn.f64 	%fd29, %fd28, %fd26, 0d3EFA01997C89EB71;
	fma.rn.f64 	%fd30, %fd29, %fd26, 0d3F2A01A014761F65;
	fma.rn.f64 	%fd31, %fd30, %fd26, 0d3F56C16C1852B7AF;
	fma.rn.f64 	%fd32, %fd31, %fd26, 0d3F81111111122322;
	fma.rn.f64 	%fd33, %fd32, %fd26, 0d3FA55555555502A1;
	fma.rn.f64 	%fd34, %fd33, %fd26, 0d3FC5555555555511;
	fma.rn.f64 	%fd35, %fd34, %fd26, 0d3FE000000000000B;
	fma.rn.f64 	%fd36, %fd35, %fd26, 0d3FF0000000000000;
	fma.rn.f64 	%fd37, %fd36, %fd26, 0d3FF0000000000000;
	{
	.reg .b32 %temp; 
	mov.b64 	{%r8, %temp}, %fd37;
	}
	{
	.reg .b32 %temp; 
	mov.b64 	{%temp, %r9}, %fd37;
	}
	shl.b32 	%r26, %r7, 20;
	add.s32 	%r27, %r26, %r9;
	mov.b64 	%fd79, {%r8, %r27};
	{
	.reg .b32 %temp; 
	mov.b64 	{%temp, %r28}, %fd1;
	}
	mov.b32 	%f3, %r28;
	abs.f32 	%f1, %f3;
	setp.lt.f32 	%p8, %f1, 0f4086232B;
	@%p8 bra 	$L__BB0_15;
	setp.lt.f64 	%p9, %fd1, 0d0000000000000000;
	add.f64 	%fd38, %fd1, 0d7FF0000000000000;
	selp.f64 	%fd79, 0d0000000000000000, %fd38, %p9;
	setp.geu.f32 	%p10, %f1, 0f40874800;
	@%p10 bra 	$L__BB0_15;
	shr.u32 	%r29, %r7, 31;
	add.s32 	%r30, %r7, %r29;
	shr.s32 	%r31, %r30, 1;
	shl.b32 	%r32, %r31, 20;
	add.s32 	%r33, %r9, %r32;
	mov.b64 	%fd39, {%r8, %r33};
	sub.s32 	%r34, %r7, %r31;
	shl.b32 	%r35, %r34, 20;
	add.s32 	%r36, %r35, 1072693248;
	mov.b32 	%r37, 0;
	mov.b64 	%fd40, {%r37, %r36};
	mul.f64 	%fd79, %fd40, %fd39;
$L__BB0_15:
	add.f64 	%fd41, %fd79, 0d3FF0000000000000;
	div.rn.f64 	%fd42, %fd79, %fd41;
	st.global.f64 	[%rd6], %fd42;
$L__BB0_16:
	setp.ne.s32 	%p11, %r3, 0;
	bar.sync 	0;
	@%p11 bra 	$L__BB0_18;
	ld.global.f64 	%fd43, [%rd5];
	st.global.f64 	[%rd7], %fd43;
$L__BB0_18:
	ld.global.f64 	%fd44, [%rd6];
	ld.global.f64 	%fd45, [%rd3];
	mul.f64 	%fd46, %fd44, %fd45;
	atom.global.add.f64 	%fd47, [%rd7], %fd46;
	bar.sync 	0;
	@%p11 bra 	$L__BB0_23;
	ld.global.f64 	%fd6, [%rd7];
	fma.rn.f64 	%fd48, %fd6, 0d3FF71547652B82FE, 0d4338000000000000;
	{
	.reg .b32 %temp; 
	mov.b64 	{%r10, %temp}, %fd48;
	}
	mov.f64 	%fd49, 0dC338000000000000;
	add.rn.f64 	%fd50, %fd48, %fd49;
	fma.rn.f64 	%fd51, %fd50, 0dBFE62E42FEFA39EF, %fd6;
	fma.rn.f64 	%fd52, %fd50, 0dBC7ABC9E3B39803F, %fd51;
	fma.rn.f64 	%fd53, %fd52, 0d3E5ADE1569CE2BDF, 0d3E928AF3FCA213EA;
	fma.rn.f64 	%fd54, %fd53, %fd52, 0d3EC71DEE62401315;
	fma.rn.f64 	%fd55, %fd54, %fd52, 0d3EFA01997C89EB71;
	fma.rn.f64 	%fd56, %fd55, %fd52, 0d3F2A01A014761F65;
	fma.rn.f64 	%fd57, %fd56, %fd52, 0d3F56C16C1852B7AF;
	fma.rn.f64 	%fd58, %fd57, %fd52, 0d3F81111111122322;
	fma.rn.f64 	%fd59, %fd58, %fd52, 0d3FA55555555502A1;
	fma.rn.f64 	%fd60, %fd59, %fd52, 0d3FC5555555555511;
	fma.rn.f64 	%fd61, %fd60, %fd52, 0d3FE000000000000B;
	fma.rn.f64 	%fd62, %fd61, %fd52, 0d3FF0000000000000;
	fma.rn.f64 	%fd63, %fd62, %fd52, 0d3FF0000000000000;
	{
	.reg .b32 %temp; 
	mov.b64 	{%r11, %temp}, %fd63;
	}
	{
	.reg .b32 %temp; 
	mov.b64 	{%temp, %r12}, %fd63;
	}
	shl.b32 	%r38, %r10, 20;
	add.s32 	%r39, %r38, %r12;
	mov.b64 	%fd80, {%r11, %r39};
	{
	.reg .b32 %temp; 
	mov.b64 	{%temp, %r40}, %fd6;
	}
	mov.b32 	%f4, %r40;
	abs.f32 	%f2, %f4;
	setp.lt.f32 	%p13, %f2, 0f4086232B;
	@%p13 bra 	$L__BB0_22;
	setp.lt.f64 	%p14, %fd6, 0d0000000000000000;
	add.f64 	%fd64, %fd6, 0d7FF0000000000000;
	selp.f64 	%fd80, 0d0000000000000000, %fd64, %p14;
	setp.geu.f32 	%p15, %f2, 0f40874800;
	@%p15 bra 	$L__BB0_22;
	shr.u32 	%r41, %r10, 31;
	add.s32 	%r42, %r10, %r41;
	shr.s32 	%r43, %r42, 1;
	shl.b32 	%r44, %r43, 20;
	add.s32 	%r45, %r12, %r44;
	mov.b64 	%fd65, {%r11, %r45};
	sub.s32 	%r46, %r10, %r43;
	shl.b32 	%r47, %r46, 20;
	add.s32 	%r48, %r47, 1072693248;
	mov.b32 	%r49, 0;
	mov.b64 	%fd66, {%r49, %r48};
	mul.f64 	%fd80, %fd66, %fd65;
$L__BB0_22:
	add.f64 	%fd67, %fd80, 0d3FF0000000000000;
	div.rn.f64 	%fd68, %fd80, %fd67;
	st.global.f64 	[%rd7], %fd68;
	st.local.f64 	[%rd1], %fd68;
	mov.u64 	%rd46, $str$2;
	cvta.global.u64 	%rd47, %rd46;
	add.u64 	%rd48, %SP, 0;
	{ // callseq 2, 0
	.param .b64 param0;
	st.param.b64 	[param0], %rd47;
	.param .b64 param1;
	st.param.b64 	[param1], %rd48;
	.param .b32 retval0;
	call.uni (retval0), 
	vprintf, 
	(
	param0, 
	param1
	);
	ld.param.b32 	%r50, [retval0];
	} // callseq 2
$L__BB0_23:
	bar.sync 	0;
	st.local.v2.u32 	[%rd1], {%r4, %r3};
	st.local.u32 	[%rd1+8], %r5;
	mov.u64 	%rd49, $str$3;
	cvta.global.u64 	%rd50, %rd49;
	add.u64 	%rd51, %SP, 0;
	{ // callseq 3, 0
	.param .b64 param0;
	st.param.b64 	[param0], %rd50;
	.param .b64 param1;
	st.param.b64 	[param1], %rd51;
	.param .b32 retval0;
	call.uni (retval0), 
	vprintf, 
	(
	param0, 
	param1
	);
	ld.param.b32 	%r52, [retval0];
	} // callseq 3
	mov.f64 	%fd81, 0d0000000000000000;
	@%p11 bra 	$L__BB0_25;
	ld.param.u64 	%rd67, [_Z3fxnPdS_S_S_S_S_S_S_S__param_3];
	ld.global.f64 	%fd70, [%rd7];
	cvta.to.global.u64 	%rd52, %rd67;
	mov.u32 	%r54, %ntid.y;
	mad.lo.s32 	%r55, %r4, %r54, %r5;
	mul.wide.u32 	%rd53, %r55, 8;
	add.s64 	%rd54, %rd52, %rd53;
	ld.global.f64 	%fd71, [%rd54];
	sub.f64 	%fd72, %fd70, %fd71;
	mul.f64 	%fd81, %fd72, %fd72;
$L__BB0_25:
	setp.ne.s32 	%p17, %r4, 0;
	@%p17 bra 	$L__BB0_27;
	ld.global.f64 	%fd73, [%rd2];
	ld.global.f64 	%fd74, [%rd3];
	mul.f64 	%fd75, %fd74, %fd74;
	fma.rn.f64 	%fd76, %fd73, %fd73, %fd75;
	fma.rn.f64 	%fd81, %fd76, 0d3F847AE147AE147B, %fd81;
	mov.u64 	%rd55, $str$4;
	cvta.global.u64 	%rd56, %rd55;
	{ // callseq 4, 0
	.param .b64 param0;
	st.param.b64 	[param0], %rd56;
	.param .b64 param1;
	st.param.b64 	[param1], 0;
	.param .b32 retval0;
	call.uni (retval0), 
	vprintf, 
	(
	param0, 
	param1
	);
	ld.param.b32 	%r56, [retval0];
	} // callseq 4
	bra.uni 	$L__BB0_28;
$L__BB0_27:
	@%p11 bra 	$L__BB0_29;
$L__BB0_28:
	st.local.v2.u32 	[%rd1], {%r3, %r4};
	st.local.f64 	[%rd1+8], %fd81;
	mov.u64 	%rd57, $str$5;
	cvta.global.u64 	%rd58, %rd57;
	add.u64 	%rd59, %SP, 0;
	{ // callseq 5, 0
	.param .b64 param0;
	st.param.b64 	[param0], %rd58;
	.param .b64 param1;
	st.param.b64 	[param1], %rd59;
	.param .b32 retval0;
	call.uni (retval0), 
	vprintf, 
	(
	param0, 
	param1
	);
	ld.param.b32 	%r58, [retval0];
	} // callseq 5
$L__BB0_29:
	setp.eq.f64 	%p19, %fd81, 0d0000000000000000;
	@%p19 bra 	$L__BB0_31;
	atom.global.add.f64 	%fd77, [%rd71], %fd81;
$L__BB0_31:
	add.s32 	%r60, %r4, %r3;
	or.b32  	%r61, %r60, %r5;
	setp.ne.s32 	%p20, %r61, 0;
	st.local.v2.u32 	[%rd1], {%r4, %r3};
	st.local.u32 	[%rd1+8], %r5;
	mov.u64 	%rd60, $str$6;
	cvta.global.u64 	%rd61, %rd60;
	add.u64 	%rd62, %SP, 0;
	{ // callseq 6, 0
	.param .b64 param0;
	st.param.b64 	[param0], %rd61;
	.param .b64 param1;
	st.param.b64 	[param1], %rd62;
	.param .b32 retval0;
	call.uni (retval0), 
	vprintf, 
	(
	param0, 
	param1
	);
	ld.param.b32 	%r62, [retval0];
	} // callseq 6
	@%p20 bra 	$L__BB0_33;
	ld.global.f64 	%fd78, [%rd71];
	st.local.f64 	[%rd1], %fd78;
	mov.u64 	%rd63, $str$7;
	cvta.global.u64 	%rd64, %rd63;
	{ // callseq 7, 0
	.param .b64 param0;
	st.param.b64 	[param0], %rd64;
	.param .b64 param1;
	st.param.b64 	[param1], %rd62;
	.param .b32 retval0;
	call.uni (retval0), 
	vprintf, 
	(
	param0, 
	param1
	);
	ld.param.b32 	%r64, [retval0];
	} // callseq 7
$L__BB0_33:
	add.s32 	%r66, %r66, 1;
	add.s64 	%rd71, %rd71, 8;
	setp.ne.s32 	%p21, %r66, 10;
	@%p21 bra 	$L__BB0_6;
	ret;

}


// ===== COMPILED SASS (sm_100) =====

	.target	sm_100

	.elftype	@"ET_EXEC"


//--------------------- .note.nv.tkinfo           --------------------------
	.section	.note.nv.tkinfo,"",@"SHT_NOTE"
	.sectionflags	@"SHF_NOTE_NV_TKINFO"
	.tkinfo
        /*0018*/ 	.word	0x00000002
        /*0030*/ 	.string	""
        /*0030*/ 	.string	"ptxas"
        /*0030*/ 	.string	"Cuda compilation tools, release 13.0, V13.0.88"
        /*0030*/ 	.string	"Build cuda_13.0.r13.0/compiler.36424714_0"
        /*0030*/ 	.string	"-arch sm_100 -m 64 "



//--------------------- .note.nv.cuinfo           --------------------------
	.section	.note.nv.cuinfo,"",@"SHT_NOTE"
	.sectionflags	@"SHF_NOTE_NV_CUINFO"
        /*0018*/ 	.short	0x0002
        /*001a*/ 	.short	0x0064
        /*001c*/ 	.short	0x0082
	.zero		2


//--------------------- .nv.info                  --------------------------
	.section	.nv.info,"",@"SHT_CUDA_INFO"
	.align	4


	//----- nvinfo : EIATTR_REGCOUNT
	.align		4
        /*0000*/ 	.byte	0x04, 0x2f
        /*0002*/ 	.short	(.L_18 - .L_17)
	.align		4
.L_17:
        /*0004*/ 	.word	index@(_Z3fxnPdS_S_S_S_S_S_S_S_)
        /*0008*/ 	.word	0x0000002b


	//----- nvinfo : EIATTR_FRAME_SIZE
	.align		4
.L_18:
        /*000c*/ 	.byte	0x04, 0x11
        /*000e*/ 	.short	(.L_20 - .L_19)
	.align		4
.L_19:
        /*0010*/ 	.word	index@($__internal_0_$__cuda_sm20_div_rn_f64_full)
        /*0014*/ 	.word	0x00000010


	//----- nvinfo : EIATTR_FRAME_SIZE
	.align		4
.L_20:
        /*0018*/ 	.byte	0x04, 0x11
        /*001a*/ 	.short	(.L_22 - .L_21)
	.align		4
.L_21:
        /*001c*/ 	.word	index@(_Z3fxnPdS_S_S_S_S_S_S_S_)
        /*0020*/ 	.word	0x00000010


	//----- nvinfo : EIATTR_MIN_STACK_SIZE
	.align		4
.L_22:
        /*0024*/ 	.byte	0x04, 0x12
        /*0026*/ 	.short	(.L_24 - .L_23)
	.align		4
.L_23:
        /*0028*/ 	.word	index@(_Z3fxnPdS_S_S_S_S_S_S_S_)
        /*002c*/ 	.word	0x00000010
.L_24:


//--------------------- .nv.compat                --------------------------
	.section	.nv.compat,"",@"SHT_CUDA_COMPAT_INFO"
	.align	4
        /*0000*/ 	.byte	0x02, 0x09, 0x00, 0x00, 0x02, 0x02, 0x01, 0x00, 0x02, 0x05, 0x05, 0x00, 0x03, 0x07, 0x01, 0x01
        /*0010*/ 	.byte	0x02, 0x03, 0x00, 0x00, 0x02, 0x06, 0x01, 0x00, 0x04, 0x0b, 0x08, 0x00, 0x01, 0x00, 0x00, 0x00
        /*0020*/ 	.byte	0x00, 0x00, 0x00, 0x00


//--------------------- .nv.info._Z3fxnPdS_S_S_S_S_S_S_S_ --------------------------
	.section	.nv.info._Z3fxnPdS_S_S_S_S_S_S_S_,"",@"SHT_CUDA_INFO"
	.sectionflags	@""
	.align	4


	//----- nvinfo : EIATTR_CUDA_API_VERSION
	.align		4
        /*0000*/ 	.byte	0x04, 0x37
        /*0002*/ 	.short	(.L_26 - .L_25)
.L_25:
        /*0004*/ 	.word	0x00000082


	//----- nvinfo : EIATTR_KPARAM_INFO
	.align		4
.L_26:
        /*0008*/ 	.byte	0x04, 0x17
        /*000a*/ 	.short	(.L_28 - .L_27)
.L_27:
        /*000c*/ 	.word	0x00000000
        /*0010*/ 	.short	0x0008
        /*0012*/ 	.short	0x0040
        /*0014*/ 	.byte	0x00, 0xf5, 0x21, 0x00


	//----- nvinfo : EIATTR_KPARAM_INFO
	.align		4
.L_28:
        /*0018*/ 	.byte	0x04, 0x17
        /*001a*/ 	.short	(.L_30 - .L_29)
.L_29:
        /*001c*/ 	.word	0x00000000
        /*0020*/ 	.short	0x0007
        /*0022*/ 	.short	0x0038
        /*0024*/ 	.byte	0x00, 0xf5, 0x21, 0x00


	//----- nvinfo : EIATTR_KPARAM_INFO
	.align		4
.L_30:
        /*0028*/ 	.byte	0x04, 0x17
        /*002a*/ 	.short	(.L_32 - .L_31)
.L_31:
        /*002c*/ 	.word	0x00000000
        /*0030*/ 	.short	0x0006
        /*0032*/ 	.short	0x0030
        /*0034*/ 	.byte	0x00, 0xf5, 0x21, 0x00


	//----- nvinfo : EIATTR_KPARAM_INFO
	.align		4
.L_32:
        /*0038*/ 	.byte	0x04, 0x17
        /*003a*/ 	.short	(.L_34 - .L_33)
.L_33:
        /*003c*/ 	.word	0x00000000
        /*0040*/ 	.short	0x0005
        /*0042*/ 	.short	0x0028
        /*0044*/ 	.byte	0x00, 0xf5, 0x21, 0x00


	//----- nvinfo : EIATTR_KPARAM_INFO
	.align		4
.L_34:
        /*0048*/ 	.byte	0x04, 0x17
        /*004a*/ 	.short	(.L_36 - .L_35)
.L_35:
        /*004c*/ 	.word	0x00000000
        /*0050*/ 	.short	0x0004
        /*0052*/ 	.short	0x0020
        /*0054*/ 	.byte	0x00, 0xf5, 0x21, 0x00


	//----- nvinfo : EIATTR_KPARAM_INFO
	.align		4
.L_36:
        /*0058*/ 	.byte	0x04, 0x17
        /*005a*/ 	.short	(.L_38 - .L_37)
.L_37:
        /*005c*/ 	.word	0x00000000
        /*0060*/ 	.short	0x0003
        /*0062*/ 	.short	0x0018
        /*0064*/ 	.byte	0x00, 0xf5, 0x21, 0x00


	//----- nvinfo : EIATTR_KPARAM_INFO
	.align		4
.L_38:
        /*0068*/ 	.byte	0x04, 0x17
        /*006a*/ 	.short	(.L_40 - .L_39)
.L_39:
        /*006c*/ 	.word	0x00000000
        /*0070*/ 	.short	0x0002
        /*0072*/ 	.short	0x0010
        /*0074*/ 	.byte	0x00, 0xf5, 0x21, 0x00


	//----- nvinfo : EIATTR_KPARAM_INFO
	.align		4
.L_40:
        /*0078*/ 	.byte	0x04, 0x17
        /*007a*/ 	.short	(.L_42 - .L_41)
.L_41:
        /*007c*/ 	.word	0x00000000
        /*0080*/ 	.short	0x0001
        /*0082*/ 	.short	0x0008
        /*0084*/ 	.byte	0x00, 0xf5, 0x21, 0x00


	//----- nvinfo : EIATTR_KPARAM_INFO
	.align		4
.L_42:
        /*0088*/ 	.byte	0x04, 0x17
        /*008a*/ 	.short	(.L_44 - .L_43)
.L_43:
        /*008c*/ 	.word	0x00000000
        /*0090*/ 	.short	0x0000
        /*0092*/ 	.short	0x0000
        /*0094*/ 	.byte	0x00, 0xf5, 0x21, 0x00


	//----- nvinfo : EIATTR_SPARSE_MMA_MASK
	.align		4
.L_44:
        /*0098*/ 	.byte	0x03, 0x50
        /*009a*/ 	.short	0x0000


	//----- nvinfo : EIATTR_MAXREG_COUNT
	.align		4
        /*009c*/ 	.byte	0x03, 0x1b
        /*009e*/ 	.short	0x00ff


	//----- nvinfo : EIATTR_NUM_BARRIERS
	.align		4
        /*00a0*/ 	.byte	0x02, 0x4c
        /*00a2*/ 	.byte	0x01
	.zero		1


	//----- nvinfo : EIATTR_EXTERNS
	.align		4
        /*00a4*/ 	.byte	0x04, 0x0f
        /*00a6*/ 	.short	(.L_46 - .L_45)


	//   ....[0]....
	.align		4
.L_45:
        /*00a8*/ 	.word	index@(vprintf)


	//----- nvinfo : EIATTR_MERCURY_ISA_VERSION
	.align		4
.L_46:
        /*00ac*/ 	.byte	0x03, 0x5f
        /*00ae*/ 	.short	0x0101


	//----- nvinfo : EIATTR_VRC_CTA_INIT_COUNT
	.align		4
        /*00b0*/ 	.byte	0x02, 0x4a
	.zero		1
	.zero		1


	//----- nvinfo : EIATTR_SYSCALL_OFFSETS
	.align		4
        /*00b4*/ 	.byte	0x04, 0x46
        /*00b6*/ 	.short	(.L_48 - .L_47)


	//   ....[0]....
.L_47:
        /*00b8*/ 	.word	0x000003c0


	//   ....[1]....
        /*00bc*/ 	.word	0x000005c0


	//   ....[2]....
        /*00c0*/ 	.word	0x000011d0


	//   ....[3]....
        /*00c4*/ 	.word	0x000012a0


	//   ....[4]....
        /*00c8*/ 	.word	0x00001490


	//   ....[5]....
        /*00cc*/ 	.word	0x00001590


	//   ....[6]....
        /*00d0*/ 	.word	0x000016d0


	//   ....[7]....
        /*00d4*/ 	.word	0x000017a0


	//----- nvinfo : EIATTR_EXIT_INSTR_OFFSETS
	.align		4
.L_48:
        /*00d8*/ 	.byte	0x04, 0x1c
        /*00da*/ 	.short	(.L_50 - .L_49)


	//   ....[0]....
.L_49:
        /*00dc*/ 	.word	0x00001810


	//----- nvinfo : EIATTR_CRS_STACK_SIZE
	.align		4
.L_50:
        /*00e0*/ 	.byte	0x04, 0x1e
        /*00e2*/ 	.short	(.L_52 - .L_51)
.L_51:
        /*00e4*/ 	.word	0x00000000


	//----- nvinfo : EIATTR_CBANK_PARAM_SIZE
	.align		4
.L_52:
        /*00e8*/ 	.byte	0x03, 0x19
        /*00ea*/ 	.short	0x0048


	//----- nvinfo : EIATTR_PARAM_CBANK
	.align		4
        /*00ec*/ 	.byte	0x04, 0x0a
        /*00ee*/ 	.short	(.L_54 - .L_53)
	.align		4
.L_53:
        /*00f0*/ 	.word	index@(.nv.constant0._Z3fxnPdS_S_S_S_S_S_S_S_)
        /*00f4*/ 	.short	0x0380
        /*00f6*/ 	.short	0x0048


	//----- nvinfo : EIATTR_SW_WAR
	.align		4
.L_54:
        /*00f8*/ 	.byte	0x04, 0x36
        /*00fa*/ 	.short	(.L_56 - .L_55)
.L_55:
        /*00fc*/ 	.word	0x00000008
.L_56:


//--------------------- .nv.callgraph             --------------------------
	.section	.nv.callgraph,"",@"SHT_CUDA_CALLGRAPH"
	.align	4
	.sectionentsize	8
	.align		4
        /*0000*/ 	.word	0x00000000
	.align		4
        /*0004*/ 	.word	0xffffffff
	.align		4
        /*0008*/ 	.word	index@(_Z3fxnPdS_S_S_S_S_S_S_S_)
	.align		4
        /*000c*/ 	.word	index@(vprintf)
	.align		4
        /*0010*/ 	.word	0x00000000
	.align		4
        /*0014*/ 	.word	0xfffffffe
	.align		4
        /*0018*/ 	.word	0x00000000
	.align		4
        /*001c*/ 	.word	0xfffffffd
	.align		4
        /*0020*/ 	.word	0x00000000
	.align		4
        /*0024*/ 	.word	0xfffffffc


//--------------------- .nv.constant4             --------------------------
	.section	.nv.constant4,"a",@progbits
	.align	8
	.align		8
.nv.constant4:
        /*0000*/ 	.dword	vprintf
	.align		8
        /*0008*/ 	.dword	precalc_xorwow_matrix
	.align		8
        /*0010*/ 	.dword	precalc_xorwow_offset_matrix
	.align		8
        /*0018*/ 	.dword	mrg32k3aM1
	.align		8
        /*0020*/ 	.dword	mrg32k3aM2
	.align		8
        /*0028*/ 	.dword	mrg32k3aM1SubSeq
	.align		8
        /*0030*/ 	.dword	mrg32k3aM2SubSeq
	.align		8
        /*0038*/ 	.dword	mrg32k3aM1Seq
	.align		8
        /*0040*/ 	.dword	mrg32k3aM2Seq
	.align		8
        /*0048*/ 	.dword	$str
	.align		8
        /*0050*/ 	.dword	$str$1
	.align		8
        /*0058*/ 	.dword	$str$2
	.align		8
        /*0060*/ 	.dword	$str$3
	.align		8
        /*0068*/ 	.dword	$str$4
	.align		8
        /*0070*/ 	.dword	$str$5
	.align		8
        /*0078*/ 	.dword	$str$6
	.align		8
        /*0080*/ 	.dword	$str$7


//--------------------- .nv.constant3             --------------------------
	.section	.nv.constant3,"a",@progbits
	.align	8
.nv.constant3:
	.type		__cr_lgamma_table,@object
	.size		__cr_lgamma_table,(.L_8 - __cr_lgamma_table)
__cr_lgamma_table:
        /*0000*/ 	.byte	0x00, 0x00, 0x00, 0x00, 0x00, 0x00, 0x00, 0x00, 0x00, 0x00, 0x00, 0x00, 0x00, 0x00, 0x00, 0x00
        /*0010*/ 	.byte	0xef, 0x39, 0xfa, 0xfe, 0x42, 0x2e, 0xe6, 0x3f, 0x02, 0x20, 0x2a, 0xfa, 0x0b, 0xab, 0xfc, 0x3f
        /*0020*/ 	.byte	0xf9, 0x2c, 0x92, 0x7c, 0xa7, 0x6c, 0x09, 0x40, 0xc9, 0x79, 0x44, 0x3c, 0x64, 0x26, 0x13, 0x40
        /*0030*/ 	.byte	0xca, 0x01, 0xcf, 0x3a, 0x27, 0x51, 0x1a, 0x40, 0x30, 0xcc, 0x2d, 0xf3, 0xe1, 0x0c, 0x21, 0x40
        /*0040*/ 	.byte	0x0d, 0xb7, 0xfc, 0x82, 0x8e, 0x35, 0x25, 0x40
.L_8:


//--------------------- .text._Z3fxnPdS_S_S_S_S_S_S_S_ --------------------------
	.section	.text._Z3fxnPdS_S_S_S_S_S_S_S_,"ax",@progbits
	.align	128
        .global         _Z3fxnPdS_S_S_S_S_S_S_S_
        .type           _Z3fxnPdS_S_S_S_S_S_S_S_,@function
        .size           _Z3fxnPdS_S_S_S_S_S_S_S_,(.L_x_40 - _Z3fxnPdS_S_S_S_S_S_S_S_)
        .other          _Z3fxnPdS_S_S_S_S_S_S_S_,@"STO_CUDA_ENTRY STV_DEFAULT"
_Z3fxnPdS_S_S_S_S_S_S_S_:
.text._Z3fxnPdS_S_S_S_S_S_S_S_:
[----:B------:R-:W0:Y:S01]  /*0000*/  LDC R1, c[0x0][0x37c] ;  /* 0x0000df00ff017b82 */ /* 0x000e220000000800 */
[----:B------:R-:W1:Y:S01]  /*0010*/  S2R R34, SR_CTAID.X ;  /* 0x0000000000227919 */ /* 0x000e620000002500 */
[----:B------:R-:W2:Y:S06]  /*0020*/  LDCU UR5, c[0x0][0x2fc] ;  /* 0x00005f80ff0577ac */ /* 0x000eac0008000800 */
[----:B------:R-:W3:Y:S01]  /*0030*/  LDC.64 R32, c[0x0][0x380] ;  /* 0x0000e000ff207b82 */ /* 0x000ee20000000a00 */
[----:B0-----:R-:W-:Y:S01]  /*0040*/  VIADD R1, R1, 0xfffffff0 ;  /* 0xfffffff001017836 */ /* 0x001fe20000000000 */
[----:B------:R-:W0:Y:S01]  /*0050*/  S2R R2, SR_TID.Y ;  /* 0x0000000000027919 */ /* 0x000e220000002200 */
[----:B------:R-:W0:Y:S01]  /*0060*/  LDCU UR6, c[0x0][0x360] ;  /* 0x00006c00ff0677ac */ /* 0x000e220008000800 */
[----:B------:R-:W0:Y:S01]  /*0070*/  S2R R35, SR_TID.X ;  /* 0x0000000000237919 */ /* 0x000e220000002100 */
[----:B------:R-:W4:Y:S03]  /*0080*/  LDCU UR7, c[0x0][0x364] ;  /* 0x00006c80ff0777ac */ /* 0x000f260008000800 */
[----:B------:R-:W5:Y:S01]  /*0090*/  LDC.64 R30, c[0x0][0x388] ;  /* 0x0000e200ff1e7b82 */ /* 0x000f620000000a00 */
[----:B------:R-:W0:Y:S01]  /*00a0*/  LDCU UR4, c[0x0][0x2f8] ;  /* 0x00005f00ff0477ac */ /* 0x000e220008000800 */
[----:B------:R-:W0:Y:S06]  /*00b0*/  LDCU.64 UR8, c[0x0][0x3c0] ;  /* 0x00007800ff0877ac */ /* 0x000e2c0008000a00 */
[----:B------:R-:W2:Y:S01]  /*00c0*/  LDC.64 R28, c[0x0][0x3a0] ;  /* 0x0000e800ff1c7b82 */ /* 0x000ea20000000a00 */
[----:B------:R-:W0:Y:S07]  /*00d0*/  LDCU.64 UR36, c[0x0][0x358] ;  /* 0x00006b00ff2477ac */ /* 0x000e2e0008000a00 */
[----:B------:R-:W2:Y:S01]  /*00e0*/  LDC.64 R26, c[0x0][0x3a8] ;  /* 0x0000ea00ff1a7b82 */ /* 0x000ea20000000a00 */
[----:B-1----:R-:W-:-:S07]  /*00f0*/  ISETP.NE.AND P0, PT, R34, RZ, PT ;  /* 0x000000ff2200720c */ /* 0x002fce0003f05270 */
[----:B------:R-:W1:Y:S01]  /*0100*/  LDC.64 R16, c[0x0][0x3b0] ;  /* 0x0000ec00ff107b82 */ /* 0x000e620000000a00 */
[----:B0-----:R-:W-:-:S07]  /*0110*/  IMAD R3, R2, UR6, R35 ;  /* 0x0000000602037c24 */ /* 0x001fce000f8e0223 */
[----:B------:R-:W0:Y:S01]  /*0120*/  LDC.64 R18, c[0x0][0x3b8] ;  /* 0x0000ee00ff127b82 */ /* 0x000e220000000a00 */
[----:B----4-:R-:W-:Y:S02]  /*0130*/  IMAD R5, R35, UR7, R2 ;  /* 0x0000000723057c24 */ /* 0x010fe4000f8e0202 */
[----:B---3--:R-:W-:-:S04]  /*0140*/  IMAD.WIDE.U32 R32, R3, 0x8, R32 ;  /* 0x0000000803207825 */ /* 0x008fc800078e0020 */
[----:B-----5:R-:W-:-:S04]  /*0150*/  IMAD.WIDE.U32 R30, R5, 0x8, R30 ;  /* 0x00000008051e7825 */ /* 0x020fc800078e001e */
[----:B--2---:R-:W-:-:S04]  /*0160*/  IMAD.WIDE.U32 R28, R35, 0x8, R28 ;  /* 0x00000008231c7825 */ /* 0x004fc800078e001c */
[----:B------:R-:W-:Y:S01]  /*0170*/  IMAD.WIDE.U32 R26, R2, 0x8, R26 ;  /* 0x00000008021a7825 */ /* 0x000fe200078e001a */
[----:B------:R-:W-:Y:S06]  /*0180*/  @P0 BRA `(.L_x_0) ;  /* 0x0000000000200947 */ /* 0x000fec0003800000 */
[----:B------:R-:W-:Y:S01]  /*0190*/  ISETP.NE.AND P0, PT, R2, RZ, PT ;  /* 0x000000ff0200720c */ /* 0x000fe20003f05270 */
[----:B------:R-:W-:Y:S01]  /*01a0*/  IMAD.MOV.U32 R4, RZ, RZ, -0x66666666 ;  /* 0x9999999aff047424 */ /* 0x000fe200078e00ff */
[----:B------:R-:W-:Y:S01]  /*01b0*/  ISETP.NE.AND P1, PT, R35, RZ, PT ;  /* 0x000000ff2300720c */ /* 0x000fe20003f25270 */
[----:B------:R-:W-:-:S05]  /*01c0*/  IMAD.MOV.U32 R5, RZ, RZ, 0x3fb99999 ;  /* 0x3fb99999ff057424 */ /* 0x000fca00078e00ff */
[----:B------:R2:W-:Y:S04]  /*01d0*/  STG.E.64 desc[UR36][R32.64], R4 ;  /* 0x0000000420007986 */ /* 0x0005e8000c101b24 */
[----:B------:R2:W-:Y:S04]  /*01e0*/  STG.E.64 desc[UR36][R30.64], R4 ;  /* 0x000000041e007986 */ /* 0x0005e8000c101b24 */
[----:B------:R2:W-:Y:S04]  /*01f0*/  @!P0 STG.E.64 desc[UR36][R28.64], R4 ;  /* 0x000000041c008986 */ /* 0x0005e8000c101b24 */
[----:B------:R2:W-:Y:S02]  /*0200*/  @!P1 STG.E.64 desc[UR36][R26.64], R4 ;  /* 0x000000041a009986 */ /* 0x0005e4000c101b24 */
.L_x_0:
[----:B------:R-:W-:Y:S01]  /*0210*/  BAR.SYNC.DEFER_BLOCKING 0x0 ;  /* 0x0000000000007b1d */ /* 0x000fe20000010000 */
[----:B------:R-:W-:Y:S01]  /*0220*/  IADD3 R36, P0, PT, R1, UR4, RZ ;  /* 0x0000000401247c10 */ /* 0x000fe2000ff1e0ff */
[C---:B------:R-:W-:Y:S02]  /*0230*/  IMAD R3, R34.reuse, UR6, R35 ;  /* 0x0000000622037c24 */ /* 0x040fe4000f8e0223 */
[----:B--2---:R-:W-:Y:S02]  /*0240*/  IMAD R5, R34, UR7, R2 ;  /* 0x0000000722057c24 */ /* 0x004fe4000f8e0202 */
[----:B-1----:R-:W-:-:S04]  /*0250*/  IMAD.WIDE.U32 R16, R3, 0x8, R16 ;  /* 0x0000000803107825 */ /* 0x002fc800078e0010 */
[----:B0-----:R-:W-:-:S04]  /*0260*/  IMAD.WIDE.U32 R18, R5, 0x8, R18 ;  /* 0x0000000805127825 */ /* 0x001fc800078e0012 */
[----:B------:R-:W-:Y:S02]  /*0270*/  IMAD.U32 R22, RZ, RZ, UR8 ;  /* 0x00000008ff167e24 */ /* 0x000fe4000f8e00ff */
[----:B------:R-:W-:Y:S02]  /*0280*/  IMAD.U32 R23, RZ, RZ, UR9 ;  /* 0x00000009ff177e24 */ /* 0x000fe4000f8e00ff */
[----:B------:R-:W-:Y:S02]  /*0290*/  IMAD.MOV.U32 R38, RZ, RZ, RZ ;  /* 0x000000ffff267224 */ /* 0x000fe400078e00ff */
[----:B------:R-:W-:-:S07]  /*02a0*/  IMAD.X R37, RZ, RZ, UR5, P0 ;  /* 0x00000005ff257e24 */ /* 0x000fce00080e06ff */
.L_x_33:
[----:B------:R-:W-:Y:S01]  /*02b0*/  LOP3.LUT P0, RZ, R34, R35, RZ, 0xfc, !PT ;  /* 0x0000002322ff7212 */ /* 0x000fe2000780fcff */
[----:B------:R-:W-:Y:S05]  /*02c0*/  YIELD ;  /* 0x0000000000007946 */ /* 0x000fea0003800000 */
[----:B------:R-:W-:Y:S04]  /*02d0*/  BSSY.RECONVERGENT B6, `(.L_x_1) ;  /* 0x0000018000067945 */ /* 0x000fe80003800200 */
[----:B------:R-:W-:Y:S04]  /*02e0*/  BSSY.RELIABLE B7, `(.L_x_2) ;  /* 0x0000014000077945 */ /* 0x000fe80003800100 */
[----:B------:R-:W-:Y:S05]  /*02f0*/  @P0 BRA `(.L_x_3) ;  /* 0x00000000003c0947 */ /* 0x000fea0003800000 */
[----:B------:R-:W-:-:S13]  /*0300*/  ISETP.NE.AND P0, PT, R2, RZ, PT ;  /* 0x000000ff0200720c */ /* 0x000fda0003f05270 */
[----:B------:R-:W-:Y:S05]  /*0310*/  @P0 BREAK.RELIABLE B7 ;  /* 0x0000000000070942 */ /* 0x000fea0003800100 */
[----:B------:R-:W-:Y:S05]  /*0320*/  @P0 BRA `(.L_x_4) ;  /* 0x0000000000480947 */ /* 0x000fea0003800000 */
[----:B------:R-:W-:Y:S01]  /*0330*/  MOV R0, 0x0 ;  /* 0x0000000000007802 */ /* 0x000fe20000000f00 */
[----:B------:R0:W-:Y:S01]  /*0340*/  STL [R1], R38 ;  /* 0x0000002601007387 */ /* 0x0001e20000100800 */
[----:B------:R-:W1:Y:S01]  /*0350*/  LDCU.64 UR4, c[0x4][0x48] ;  /* 0x01000900ff0477ac */ /* 0x000e620008000a00 */
[----:B------:R-:W-:Y:S01]  /*0360*/  IMAD.MOV.U32 R6, RZ, RZ, R36 ;  /* 0x000000ffff067224 */ /* 0x000fe200078e0024 */
[----:B------:R0:W2:Y:S01]  /*0370*/  LDC.64 R8, c[0x4][R0] ;  /* 0x0100000000087b82 */ /* 0x0000a20000000a00 */
[----:B------:R-:W-:Y:S02]  /*0380*/  IMAD.MOV.U32 R7, RZ, RZ, R37 ;  /* 0x000000ffff077224 */ /* 0x000fe400078e0025 */
[----:B-1----:R-:W-:Y:S01]  /*0390*/  IMAD.U32 R4, RZ, RZ, UR4 ;  /* 0x00000004ff047e24 */ /* 0x002fe2000f8e00ff */
[----:B0-----:R-:W-:-:S07]  /*03a0*/  MOV R5, UR5 ;  /* 0x0000000500057c02 */ /* 0x001fce0008000f00 */
[----:B------:R-:W-:-:S07]  /*03b0*/  LEPC R20, `(.L_x_5) ;  /* 0x000000001014794e */ /* 0x000fce0000000000 */
[----:B--2---:R-:W-:Y:S05]  /*03c0*/  CALL.ABS.NOINC R8 ;  /* 0x0000000008007343 */ /* 0x004fea0003c00000 */
.L_x_5:
[----:B------:R0:W-:Y:S01]  /*03d0*/  STG.E.64 desc[UR36][R22.64], RZ ;  /* 0x000000ff16007986 */ /* 0x0001e2000c101b24 */
[----:B------:R-:W-:Y:S05]  /*03e0*/  BRA `(.L_x_6) ;  /* 0x00000000000c7947 */ /* 0x000fea0003800000 */
.L_x_3:
[----:B------:R-:W-:-:S13]  /*03f0*/  ISETP.NE.AND P0, PT, R2, RZ, PT ;  /* 0x000000ff0200720c */ /* 0x000fda0003f05270 */
[----:B------:R-:W-:Y:S05]  /*0400*/  @P0 BREAK.RELIABLE B7 ;  /* 0x0000000000070942 */ /* 0x000fea0003800100 */
[----:B------:R-:W-:Y:S05]  /*0410*/  @P0 BRA `(.L_x_4) ;  /* 0x00000000000c0947 */ /* 0x000fea0003800000 */
.L_x_6:
[----:B------:R-:W-:Y:S05]  /*0420*/  BSYNC.RELIABLE B7 ;  /* 0x0000000000077941 */ /* 0x000fea0003800100 */
.L_x_2:
[----:B------:R-:W2:Y:S04]  /*0430*/  LDG.E.64 R4, desc[UR36][R28.64] ;  /* 0x000000241c047981 */ /* 0x000ea8000c1e1b00 */
[----:B--2---:R1:W-:Y:S02]  /*0440*/  STG.E.64 desc[UR36][R16.64], R4 ;  /* 0x0000000410007986 */ /* 0x0043e4000c101b24 */
.L_x_4:
[----:B------:R-:W-:Y:S05]  /*0450*/  BSYNC.RECONVERGENT B6 ;  /* 0x0000000000067941 */ /* 0x000fea0003800200 */
.L_x_1:
[----:B-1----:R-:W1:Y:S01]  /*0460*/  LDC.64 R4, c[0x0][0x390] ;  /* 0x0000e400ff047b82 */ /* 0x002e620000000a00 */
[----:B------:R-:W2:Y:S01]  /*0470*/  LDCU UR4, c[0x0][0x364] ;  /* 0x00006c80ff0477ac */ /* 0x000ea20008000800 */
[----:B------:R-:W3:Y:S01]  /*0480*/  LDG.E.64 R6, desc[UR36][R32.64] ;  /* 0x0000002420067981 */ /* 0x000ee2000c1e1b00 */
[----:B--2---:R-:W-:-:S04]  /*0490*/  IMAD R3, R34, UR4, R2 ;  /* 0x0000000422037c24 */ /* 0x004fc8000f8e0202 */
[----:B-1----:R-:W-:-:S06]  /*04a0*/  IMAD.WIDE.U32 R4, R3, 0x8, R4 ;  /* 0x0000000803047825 */ /* 0x002fcc00078e0004 */
[----:B------:R-:W3:Y:S01]  /*04b0*/  LDG.E.64 R4, desc[UR36][R4.64] ;  /* 0x0000002404047981 */ /* 0x000ee2000c1e1b00 */
[----:B------:R-:W-:Y:S01]  /*04c0*/  ISETP.NE.AND P0, PT, R2, RZ, PT ;  /* 0x000000ff0200720c */ /* 0x000fe20003f05270 */
[----:B---3--:R-:W-:-:S07]  /*04d0*/  DMUL R6, R4, R6 ;  /* 0x0000000604067228 */ /* 0x008fce0000000000 */
[----:B------:R1:W-:Y:S01]  /*04e0*/  REDG.E.ADD.F64.RN.STRONG.GPU desc[UR36][R16.64], R6 ;  /* 0x00000006100079a6 */ /* 0x0003e2000c12ff24 */
[----:B------:R-:W-:Y:S05]  /*04f0*/  WARPSYNC.ALL ;  /* 0x0000000000007948 */ /* 0x000fea0003800000 */
[----:B------:R-:W-:Y:S06]  /*0500*/  BAR.SYNC.DEFER_BLOCKING 0x0 ;  /* 0x0000000000007b1d */ /* 0x000fec0000010000 */
[----:B------:R-:W-:Y:S05]  /*0510*/  @P0 BRA `(.L_x_7) ;  /* 0x00000004007c0947 */ /* 0x000fea0003800000 */
[----:B------:R-:W2:Y:S01]  /*0520*/  LDG.E.64 R8, desc[UR36][R16.64] ;  /* 0x0000002410087981 */ /* 0x000ea2000c1e1b00 */
[----:B------:R-:W-:Y:S01]  /*0530*/  MOV R0, 0x0 ;  /* 0x0000000000007802 */ /* 0x000fe20000000f00 */
[----:B------:R-:W3:Y:S01]  /*0540*/  LDCU.64 UR4, c[0x4][0x50] ;  /* 0x01000a00ff0477ac */ /* 0x000ee20008000a00 */
[----:B-1----:R-:W-:Y:S02]  /*0550*/  IMAD.MOV.U32 R6, RZ, RZ, R36 ;  /* 0x000000ffff067224 */ /* 0x002fe400078e0024 */
[----:B------:R1:W4:Y:S01]  /*0560*/  LDC.64 R10, c[0x4][R0] ;  /* 0x01000000000a7b82 */ /* 0x0003220000000a00 */
[----:B------:R-:W-:Y:S02]  /*0570*/  IMAD.MOV.U32 R7, RZ, RZ, R37 ;  /* 0x000000ffff077224 */ /* 0x000fe400078e0025 */
[----:B---3--:R-:W-:Y:S02]  /*0580*/  IMAD.U32 R4, RZ, RZ, UR4 ;  /* 0x00000004ff047e24 */ /* 0x008fe4000f8e00ff */
[----:B------:R-:W-:Y:S01]  /*0590*/  IMAD.U32 R5, RZ, RZ, UR5 ;  /* 0x00000005ff057e24 */ /* 0x000fe2000f8e00ff */
[----:B--2-4-:R1:W-:Y:S06]  /*05a0*/  STL.64 [R1], R8 ;  /* 0x0000000801007387 */ /* 0x0143ec0000100a00 */
[----:B------:R-:W-:-:S07]  /*05b0*/  LEPC R20, `(.L_x_8) ;  /* 0x000000001014794e */ /* 0x000fce0000000000 */
[----:B01----:R-:W-:Y:S05]  /*05c0*/  CALL.ABS.NOINC R10 ;  /* 0x000000000a007343 */ /* 0x003fea0003c00000 */
.L_x_8:
[----:B------:R-:W2:Y:S01]  /*05d0*/  LDG.E.64 R4, desc[UR36][R16.64] ;  /* 0x0000002410047981 */ /* 0x000ea2000c1e1b00 */
[----:B------:R-:W-:Y:S01]  /*05e0*/  IMAD.MOV.U32 R6, RZ, RZ, 0x652b82fe ;  /* 0x652b82feff067424 */ /* 0x000fe200078e00ff */
[----:B------:R-:W-:Y:S01]  /*05f0*/  UMOV UR4, 0xfefa39ef ;  /* 0xfefa39ef00047882 */ /* 0x000fe20000000000 */
[----:B------:R-:W-:Y:S01]  /*0600*/  IMAD.MOV.U32 R7, RZ, RZ, 0x3ff71547 ;  /* 0x3ff71547ff077424 */ /* 0x000fe200078e00ff */
[----:B------:R-:W-:Y:S01]  /*0610*/  UMOV UR5, 0x3fe62e42 ;  /* 0x3fe62e4200057882 */ /* 0x000fe20000000000 */
[----:B------:R-:W-:Y:S04]  /*0620*/  BSSY.RECONVERGENT B0, `(.L_x_9) ;  /* 0x0000036000007945 */ /* 0x000fe80003800200 */
[----:B--2---:R-:W-:Y:S01]  /*0630*/  DFMA R6, R4, R6, 6.75539944105574400000e+15 ;  /* 0x433800000406742b */ /* 0x004fe20000000006 */
[----:B------:R-:W-:-:S07]  /*0640*/  FSETP.GEU.AND P0, PT, |R5|, 4.1917929649353027344, PT ;  /* 0x4086232b0500780b */ /* 0x000fce0003f0e200 */
[----:B------:R-:W-:-:S08]  /*0650*/  DADD R8, R6, -6.75539944105574400000e+15 ;  /* 0xc338000006087429 */ /* 0x000fd00000000000 */
[----:B------:R-:W-:Y:S01]  /*0660*/  DFMA R10, R8, -UR4, R4 ;  /* 0x80000004080a7c2b */ /* 0x000fe20008000004 */
[----:B------:R-:W-:Y:S01]  /*0670*/  UMOV UR4, 0x3b39803f ;  /* 0x3b39803f00047882 */ /* 0x000fe20000000000 */
[----:B------:R-:W-:-:S06]  /*0680*/  UMOV UR5, 0x3c7abc9e ;  /* 0x3c7abc9e00057882 */ /* 0x000fcc0000000000 */
[----:B------:R-:W-:Y:S01]  /*0690*/  DFMA R8, R8, -UR4, R10 ;  /* 0x8000000408087c2b */ /* 0x000fe2000800000a */
[----:B------:R-:W-:Y:S01]  /*06a0*/  UMOV UR4, 0x69ce2bdf ;  /* 0x69ce2bdf00047882 */ /* 0x000fe20000000000 */
[----:B------:R-:W-:Y:S01]  /*06b0*/  MOV R10, 0xfca213ea ;  /* 0xfca213ea000a7802 */ /* 0x000fe20000000f00 */
[----:B------:R-:W-:Y:S01]  /*06c0*/  IMAD.MOV.U32 R11, RZ, RZ, 0x3e928af3 ;  /* 0x3e928af3ff0b7424 */ /* 0x000fe200078e00ff */
[----:B------:R-:W-:-:S05]  /*06d0*/  UMOV UR5, 0x3e5ade15 ;  /* 0x3e5ade1500057882 */ /* 0x000fca0000000000 */
[----:B------:R-:W-:Y:S01]  /*06e0*/  DFMA R10, R8, UR4, R10 ;  /* 0x00000004080a7c2b */ /* 0x000fe2000800000a */
[----:B------:R-:W-:Y:S01]  /*06f0*/  UMOV UR4, 0x62401315 ;  /* 0x6240131500047882 */ /* 0x000fe20000000000 */
[----:B------:R-:W-:-:S06]  /*0700*/  UMOV UR5, 0x3ec71dee ;  /* 0x3ec71dee00057882 */ /* 0x000fcc0000000000 */
[----:B------:R-:W-:Y:S01]  /*0710*/  DFMA R10, R8, R10, UR4 ;  /* 0x00000004080a7e2b */ /* 0x000fe2000800000a */
        /* <DEDUP_REMOVED lines=20> */
[----:B------:R-:W-:-:S08]  /*0860*/  DFMA R10, R8, R10, UR4 ;  /* 0x00000004080a7e2b */ /* 0x000fd0000800000a */
[----:B------:R-:W-:-:S08]  /*0870*/  DFMA R10, R8, R10, 1 ;  /* 0x3ff00000080a742b */ /* 0x000fd0000000000a */
[----:B------:R-:W-:-:S10]  /*0880*/  DFMA R10, R8, R10, 1 ;  /* 0x3ff00000080a742b */ /* 0x000fd4000000000a */
[----:B------:R-:W-:Y:S02]  /*0890*/  IMAD R9, R6, 0x100000, R11 ;  /* 0x0010000006097824 */ /* 0x000fe400078e020b */
[----:B------:R-:W-:Y:S01]  /*08a0*/  IMAD.MOV.U32 R8, RZ, RZ, R10 ;  /* 0x000000ffff087224 */ /* 0x000fe200078e000a */
[----:B------:R-:W-:Y:S06]  /*08b0*/  @!P0 BRA `(.L_x_10) ;  /* 0x0000000000308947 */ /* 0x000fec0003800000 */
[----:B------:R-:W-:Y:S01]  /*08c0*/  FSETP.GEU.AND P1, PT, |R5|, 4.2275390625, PT ;  /* 0x408748000500780b */ /* 0x000fe20003f2e200 */
[C---:B------:R-:W-:Y:S02]  /*08d0*/  DADD R8, R4.reuse, +INF ;  /* 0x7ff0000004087429 */ /* 0x040fe40000000000 */
[----:B------:R-:W-:-:S08]  /*08e0*/  DSETP.GEU.AND P0, PT, R4, RZ, PT ;  /* 0x000000ff0400722a */ /* 0x000fd00003f0e000 */
[----:B------:R-:W-:Y:S02]  /*08f0*/  FSEL R8, R8, RZ, P0 ;  /* 0x000000ff08087208 */ /* 0x000fe40000000000 */
[----:B------:R-:W-:Y:S02]  /*0900*/  @!P1 LEA.HI R0, R6, R6, RZ, 0x1 ;  /* 0x0000000606009211 */ /* 0x000fe400078f08ff */
[----:B------:R-:W-:Y:S02]  /*0910*/  FSEL R9, R9, RZ, P0 ;  /* 0x000000ff09097208 */ /* 0x000fe40000000000 */
[----:B------:R-:W-:-:S05]  /*0920*/  @!P1 SHF.R.S32.HI R3, RZ, 0x1, R0 ;  /* 0x00000001ff039819 */ /* 0x000fca0000011400 */
[----:B------:R-:W-:Y:S02]  /*0930*/  @!P1 IMAD.IADD R4, R6, 0x1, -R3 ;  /* 0x0000000106049824 */ /* 0x000fe400078e0a03 */
[----:B------:R-:W-:-:S03]  /*0940*/  @!P1 IMAD R11, R3, 0x100000, R11 ;  /* 0x00100000030b9824 */ /* 0x000fc600078e020b */
[----:B------:R-:W-:Y:S01]  /*0950*/  @!P1 LEA R5, R4, 0x3ff00000, 0x14 ;  /* 0x3ff0000004059811 */ /* 0x000fe200078ea0ff */
[----:B------:R-:W-:-:S06]  /*0960*/  @!P1 IMAD.MOV.U32 R4, RZ, RZ, RZ ;  /* 0x000000ffff049224 */ /* 0x000fcc00078e00ff */
[----:B------:R-:W-:-:S11]  /*0970*/  @!P1 DMUL R8, R10, R4 ;  /* 0x000000040a089228 */ /* 0x000fd60000000000 */
.L_x_10:
[----:B------:R-:W-:Y:S05]  /*0980*/  BSYNC.RECONVERGENT B0 ;  /* 0x0000000000007941 */ /* 0x000fea0003800200 */
.L_x_9:
[----:B------:R-:W-:Y:S01]  /*0990*/  DADD R6, R8, 1 ;  /* 0x3ff0000008067429 */ /* 0x000fe20000000000 */
[----:B------:R-:W-:Y:S01]  /*09a0*/  IMAD.MOV.U32 R4, RZ, RZ, 0x1 ;  /* 0x00000001ff047424 */ /* 0x000fe200078e00ff */
[----:B------:R-:W-:Y:S01]  /*09b0*/  FSETP.GEU.AND P1, PT, |R9|, 6.5827683646048100446e-37, PT ;  /* 0x036000000900780b */ /* 0x000fe20003f2e200 */
[----:B------:R-:W-:Y:S03]  /*09c0*/  BSSY.RECONVERGENT B0, `(.L_x_11) ;  /* 0x0000013000007945 */ /* 0x000fe60003800200 */
[----:B------:R-:W0:Y:S02]  /*09d0*/  MUFU.RCP64H R5, R7 ;  /* 0x0000000700057308 */ /* 0x000e240000001800 */
[----:B0-----:R-:W-:-:S08]  /*09e0*/  DFMA R10, -R6, R4, 1 ;  /* 0x3ff00000060a742b */ /* 0x001fd00000000104 */
[----:B------:R-:W-:-:S08]  /*09f0*/  DFMA R10, R10, R10, R10 ;  /* 0x0000000a0a0a722b */ /* 0x000fd0000000000a */
[----:B------:R-:W-:-:S08]  /*0a00*/  DFMA R10, R4, R10, R4 ;  /* 0x0000000a040a722b */ /* 0x000fd00000000004 */
[----:B------:R-:W-:-:S08]  /*0a10*/  DFMA R4, -R6, R10, 1 ;  /* 0x3ff000000604742b */ /* 0x000fd0000000010a */
[----:B------:R-:W-:-:S08]  /*0a20*/  DFMA R4, R10, R4, R10 ;  /* 0x000000040a04722b */ /* 0x000fd0000000000a */
[----:B------:R-:W-:-:S08]  /*0a30*/  DMUL R10, R4, R8 ;  /* 0x00000008040a7228 */ /* 0x000fd00000000000 */
[----:B------:R-:W-:-:S08]  /*0a40*/  DFMA R12, -R6, R10, R8 ;  /* 0x0000000a060c722b */ /* 0x000fd00000000108 */
[----:B------:R-:W-:-:S10]  /*0a50*/  DFMA R4, R4, R12, R10 ;  /* 0x0000000c0404722b */ /* 0x000fd4000000000a */
[----:B------:R-:W-:-:S05]  /*0a60*/  FFMA R0, RZ, R7, R5 ;  /* 0x00000007ff007223 */ /* 0x000fca0000000005 */
[----:B------:R-:W-:-:S13]  /*0a70*/  FSETP.GT.AND P0, PT, |R0|, 1.469367938527859385e-39, PT ;  /* 0x001000000000780b */ /* 0x000fda0003f04200 */
[----:B------:R-:W-:Y:S05]  /*0a80*/  @P0 BRA P1, `(.L_x_12) ;  /* 0x0000000000180947 */ /* 0x000fea0000800000 */
[----:B------:R-:W-:Y:S01]  /*0a90*/  IMAD.MOV.U32 R10, RZ, RZ, R6 ;  /* 0x000000ffff0a7224 */ /* 0x000fe200078e0006 */
[----:B------:R-:W-:Y:S02]  /*0aa0*/  MOV R11, R7 ;  /* 0x00000007000b7202 */ /* 0x000fe40000000f00 */
[----:B------:R-:W-:-:S07]  /*0ab0*/  MOV R0, 0xad0 ;  /* 0x00000ad000007802 */ /* 0x000fce0000000f00 */
[----:B------:R-:W-:Y:S05]  /*0ac0*/  CALL.REL.NOINC `($__internal_0_$__cuda_sm20_div_rn_f64_full) ;  /* 0x0000000c00547944 */ /* 0x000fea0003c00000 */
[----:B------:R-:W-:Y:S02]  /*0ad0*/  IMAD.MOV.U32 R4, RZ, RZ, R8 ;  /* 0x000000ffff047224 */ /* 0x000fe400078e0008 */
[----:B------:R-:W-:-:S07]  /*0ae0*/  IMAD.MOV.U32 R5, RZ, RZ, R9 ;  /* 0x000000ffff057224 */ /* 0x000fce00078e0009 */
.L_x_12:
[----:B------:R-:W-:Y:S05]  /*0af0*/  BSYNC.RECONVERGENT B0 ;  /* 0x0000000000007941 */ /* 0x000fea0003800200 */
.L_x_11:
[----:B------:R2:W-:Y:S02]  /*0b00*/  STG.E.64 desc[UR36][R16.64], R4 ;  /* 0x0000000410007986 */ /* 0x0005e4000c101b24 */
.L_x_7:
[----:B------:R-:W-:Y:S01]  /*0b10*/  ISETP.NE.AND P0, PT, R35, RZ, PT ;  /* 0x000000ff2300720c */ /* 0x000fe20003f05270 */
[----:B------:R-:W-:Y:S05]  /*0b20*/  WARPSYNC.ALL ;  /* 0x0000000000007948 */ /* 0x000fea0003800000 */
[----:B------:R-:W-:Y:S01]  /*0b30*/  BAR.SYNC.DEFER_BLOCKING 0x0 ;  /* 0x0000000000007b1d */ /* 0x000fe20000010000 */
[----:B------:R-:W-:-:S05]  /*0b40*/  P2R R0, PR, RZ, 0x1 ;  /* 0x00000001ff007803 */ /* 0x000fca0000000000 */
[----:B------:R-:W-:Y:S04]  /*0b50*/  BSSY.RECONVERGENT B0, `(.L_x_13) ;  /* 0x0000004000007945 */ /* 0x000fe80003800200 */
[----:B------:R-:W-:Y:S05]  /*0b60*/  @P0 BRA `(.L_x_14) ;  /* 0x0000000000080947 */ /* 0x000fea0003800000 */
[----:B--2---:R-:W2:Y:S04]  /*0b70*/  LDG.E.64 R4, desc[UR36][R26.64] ;  /* 0x000000241a047981 */ /* 0x004ea8000c1e1b00 */
[----:B--2---:R3:W-:Y:S02]  /*0b80*/  STG.E.64 desc[UR36][R18.64], R4 ;  /* 0x0000000412007986 */ /* 0x0047e4000c101b24 */
.L_x_14:
[----:B------:R-:W-:Y:S05]  /*0b90*/  BSYNC.RECONVERGENT B0 ;  /* 0x0000000000007941 */ /* 0x000fea0003800200 */
.L_x_13:
[----:B--23--:R-:W2:Y:S04]  /*0ba0*/  LDG.E.64 R4, desc[UR36][R16.64] ;  /* 0x0000002410047981 */ /* 0x00cea8000c1e1b00 */
[----:B-1----:R-:W2:Y:S02]  /*0bb0*/  LDG.E.64 R6, desc[UR36][R30.64] ;  /* 0x000000241e067981 */ /* 0x002ea4000c1e1b00 */
[----:B--2---:R-:W-:-:S07]  /*0bc0*/  DMUL R4, R4, R6 ;  /* 0x0000000604047228 */ /* 0x004fce0000000000 */
[----:B------:R1:W-:Y:S01]  /*0bd0*/  REDG.E.ADD.F64.RN.STRONG.GPU desc[UR36][R18.64], R4 ;  /* 0x00000004120079a6 */ /* 0x0003e2000c12ff24 */
[----:B------:R-:W-:Y:S06]  /*0be0*/  BAR.SYNC.DEFER_BLOCKING 0x0 ;  /* 0x0000000000007b1d */ /* 0x000fec0000010000 */
[----:B------:R-:W-:Y:S05]  /*0bf0*/  @P0 BRA `(.L_x_15) ;  /* 0x0000000400780947 */ /* 0x000fea0003800000 */
[----:B-1----:R-:W2:Y:S01]  /*0c00*/  LDG.E.64 R4, desc[UR36][R18.64] ;  /* 0x0000002412047981 */ /* 0x002ea2000c1e1b00 */
        /* <DEDUP_REMOVED lines=13> */
[----:B------:R-:W-:Y:S01]  /*0ce0*/  IMAD.MOV.U32 R10, RZ, RZ, -0x35dec16 ;  /* 0xfca213eaff0a7424 */ /* 0x000fe200078e00ff */
[----:B------:R-:W-:Y:S01]  /*0cf0*/  UMOV UR5, 0x3e5ade15 ;  /* 0x3e5ade1500057882 */ /* 0x000fe20000000000 */
[----:B------:R-:W-:-:S06]  /*0d00*/  IMAD.MOV.U32 R11, RZ, RZ, 0x3e928af3 ;  /* 0x3e928af3ff0b7424 */ /* 0x000fcc00078e00ff */
        /* <DEDUP_REMOVED lines=27> */
[----:B------:R-:W-:Y:S01]  /*0ec0*/  IMAD R11, R6, 0x100000, R9 ;  /* 0x00100000060b7824 */ /* 0x000fe200078e0209 */
[----:B------:R-:W-:Y:S01]  /*0ed0*/  MOV R10, R8 ;  /* 0x00000008000a7202 */ /* 0x000fe20000000f00 */
        /* <DEDUP_REMOVED lines=13> */
.L_x_17:
[----:B------:R-:W-:Y:S05]  /*0fb0*/  BSYNC.RECONVERGENT B0 ;  /* 0x0000000000007941 */ /* 0x000fea0003800200 */
.L_x_16:
[----:B------:R-:W-:Y:S01]  /*0fc0*/  DADD R4, R10, 1 ;  /* 0x3ff000000a047429 */ /* 0x000fe20000000000 */
[----:B------:R-:W-:Y:S01]  /*0fd0*/  IMAD.MOV.U32 R6, RZ, RZ, 0x1 ;  /* 0x00000001ff067424 */ /* 0x000fe200078e00ff */
[----:B------:R-:W-:Y:S01]  /*0fe0*/  FSETP.GEU.AND P1, PT, |R11|, 6.5827683646048100446e-37, PT ;  /* 0x036000000b00780b */ /* 0x000fe20003f2e200 */
[----:B------:R-:W-:Y:S03]  /*0ff0*/  BSSY.RECONVERGENT B0, `(.L_x_18) ;  /* 0x0000013000007945 */ /* 0x000fe60003800200 */
[----:B------:R-:W1:Y:S02]  /*1000*/  MUFU.RCP64H R7, R5 ;  /* 0x0000000500077308 */ /* 0x000e640000001800 */
[----:B-1----:R-:W-:-:S08]  /*1010*/  DFMA R8, -R4, R6, 1 ;  /* 0x3ff000000408742b */ /* 0x002fd00000000106 */
        /* <DEDUP_REMOVED lines=11> */
[----:B------:R-:W-:Y:S01]  /*10d0*/  MOV R0, 0x1120 ;  /* 0x0000112000007802 */ /* 0x000fe20000000f00 */
[----:B------:R-:W-:Y:S01]  /*10e0*/  IMAD.MOV.U32 R9, RZ, RZ, R11 ;  /* 0x000000ffff097224 */ /* 0x000fe200078e000b */
[----:B------:R-:W-:Y:S01]  /*10f0*/  MOV R11, R5 ;  /* 0x00000005000b7202 */ /* 0x000fe20000000f00 */
[----:B------:R-:W-:-:S07]  /*1100*/  IMAD.MOV.U32 R10, RZ, RZ, R4 ;  /* 0x000000ffff0a7224 */ /* 0x000fce00078e0004 */
[----:B0-----:R-:W-:Y:S05]  /*1110*/  CALL.REL.NOINC `($__internal_0_$__cuda_sm20_div_rn_f64_full) ;  /* 0x0000000400c07944 */ /* 0x001fea0003c00000 */
.L_x_19:
[----:B------:R-:W-:Y:S05]  /*1120*/  BSYNC.RECONVERGENT B0 ;  /* 0x0000000000007941 */ /* 0x000fea0003800200 */
.L_x_18:
[----:B------:R-:W-:Y:S01]  /*1130*/  MOV R0, 0x0 ;  /* 0x0000000000007802 */ /* 0x000fe20000000f00 */
[----:B------:R1:W-:Y:S01]  /*1140*/  STG.E.64 desc[UR36][R18.64], R8 ;  /* 0x0000000812007986 */ /* 0x0003e2000c101b24 */
[----:B------:R-:W2:Y:S01]  /*1150*/  LDCU.64 UR4, c[0x4][0x58] ;  /* 0x01000b00ff0477ac */ /* 0x000ea20008000a00 */
[----:B------:R-:W-:Y:S01]  /*1160*/  IMAD.MOV.U32 R6, RZ, RZ, R36 ;  /* 0x000000ffff067224 */ /* 0x000fe200078e0024 */
[----:B------:R1:W3:Y:S01]  /*1170*/  LDC.64 R10, c[0x4][R0] ;  /* 0x01000000000a7b82 */ /* 0x0002e20000000a00 */
[----:B------:R1:W-:Y:S01]  /*1180*/  STL.64 [R1], R8 ;  /* 0x0000000801007387 */ /* 0x0003e20000100a00 */
[----:B------:R-:W-:Y:S02]  /*1190*/  IMAD.MOV.U32 R7, RZ, RZ, R37 ;  /* 0x000000ffff077224 */ /* 0x000fe400078e0025 */
[----:B--2---:R-:W-:Y:S02]  /*11a0*/  IMAD.U32 R4, RZ, RZ, UR4 ;  /* 0x00000004ff047e24 */ /* 0x004fe4000f8e00ff */
[----:B-1----:R-:W-:-:S07]  /*11b0*/  IMAD.U32 R5, RZ, RZ, UR5 ;  /* 0x00000005ff057e24 */ /* 0x002fce000f8e00ff */
[----:B------:R-:W-:-:S07]  /*11c0*/  LEPC R20, `(.L_x_15) ;  /* 0x000000001014794e */ /* 0x000fce0000000000 */
[----:B0--3--:R-:W-:Y:S05]  /*11d0*/  CALL.ABS.NOINC R10 ;  /* 0x000000000a007343 */ /* 0x009fea0003c00000 */
.L_x_15:
[----:B------:R-:W-:Y:S01]  /*11e0*/  MOV R0, 0x0 ;  /* 0x0000000000007802 */ /* 0x000fe20000000f00 */
[----:B------:R-:W-:Y:S05]  /*11f0*/  WARPSYNC.ALL ;  /* 0x0000000000007948 */ /* 0x000fea0003800000 */
[----:B------:R2:W-:Y:S01]  /*1200*/  STL.64 [R1], R34 ;  /* 0x0000002201007387 */ /* 0x0005e20000100a00 */
[----:B------:R2:W3:Y:S01]  /*1210*/  LDC.64 R8, c[0x4][R0] ;  /* 0x0100000000087b82 */ /* 0x0004e20000000a00 */
[----:B------:R-:W1:Y:S01]  /*1220*/  LDCU.64 UR4, c[0x4][0x60] ;  /* 0x01000c00ff0477ac */ /* 0x000e620008000a00 */
[----:B------:R-:W-:Y:S01]  /*1230*/  IMAD.MOV.U32 R6, RZ, RZ, R36 ;  /* 0x000000ffff067224 */ /* 0x000fe200078e0024 */
[----:B------:R2:W-:Y:S01]  /*1240*/  STL [R1+0x8], R2 ;  /* 0x0000080201007387 */ /* 0x0005e20000100800 */
[----:B------:R-:W-:Y:S01]  /*1250*/  MOV R7, R37 ;  /* 0x0000002500077202 */ /* 0x000fe20000000f00 */
[----:B-1----:R-:W-:-:S02]  /*1260*/  IMAD.U32 R4, RZ, RZ, UR4 ;  /* 0x00000004ff047e24 */ /* 0x002fc4000f8e00ff */
[----:B------:R-:W-:Y:S01]  /*1270*/  IMAD.U32 R5, RZ, RZ, UR5 ;  /* 0x00000005ff057e24 */ /* 0x000fe2000f8e00ff */
[----:B--2---:R-:W-:Y:S06]  /*1280*/  BAR.SYNC.DEFER_BLOCKING 0x0 ;  /* 0x0000000000007b1d */ /* 0x004fec0000010000 */
[----:B------:R-:W-:-:S07]  /*1290*/  LEPC R20, `(.L_x_20) ;  /* 0x000000001014794e */ /* 0x000fce0000000000 */
[----:B0--3--:R-:W-:Y:S05]  /*12a0*/  CALL.ABS.NOINC R8 ;  /* 0x0000000008007343 */ /* 0x009fea0003c00000 */
.L_x_20:
[----:B------:R-:W-:Y:S01]  /*12b0*/  ISETP.NE.AND P6, PT, R35, RZ, PT ;  /* 0x000000ff2300720c */ /* 0x000fe20003fc5270 */
[----:B------:R-:W-:Y:S01]  /*12c0*/  BSSY.RECONVERGENT B0, `(.L_x_21) ;  /* 0x000000c000007945 */ /* 0x000fe20003800200 */
[----:B------:R-:W-:Y:S02]  /*12d0*/  ISETP.NE.AND P0, PT, R34, RZ, PT ;  /* 0x000000ff2200720c */ /* 0x000fe40003f05270 */
[----:B------:R-:W-:-:S09]  /*12e0*/  CS2R R24, SRZ ;  /* 0x0000000000187805 */ /* 0x000fd2000001ff00 */
[----:B------:R-:W-:Y:S05]  /*12f0*/  @P6 BRA `(.L_x_22) ;  /* 0x0000000000206947 */ /* 0x000fea0003800000 */
[----:B------:R-:W0:Y:S01]  /*1300*/  LDC.64 R6, c[0x0][0x398] ;  /* 0x0000e600ff067b82 */ /* 0x000e220000000a00 */
[----:B------:R-:W1:Y:S01]  /*1310*/  LDCU UR4, c[0x0][0x364] ;  /* 0x00006c80ff0477ac */ /* 0x000e620008000800 */
[----:B------:R-:W2:Y:S01]  /*1320*/  LDG.E.64 R4, desc[UR36][R18.64] ;  /* 0x0000002412047981 */ /* 0x000ea2000c1e1b00 */
[----:B-1----:R-:W-:-:S04]  /*1330*/  IMAD R3, R34, UR4, R2 ;  /* 0x0000000422037c24 */ /* 0x002fc8000f8e0202 */
[----:B0-----:R-:W-:-:S06]  /*1340*/  IMAD.WIDE.U32 R6, R3, 0x8, R6 ;  /* 0x0000000803067825 */ /* 0x001fcc00078e0006 */
[----:B------:R-:W2:Y:S02]  /*1350*/  LDG.E.64 R6, desc[UR36][R6.64] ;  /* 0x0000002406067981 */ /* 0x000ea4000c1e1b00 */
[----:B--2---:R-:W-:-:S08]  /*1360*/  DADD R4, R4, -R6 ;  /* 0x0000000004047229 */ /* 0x004fd00000000806 */
[----:B------:R-:W-:-:S11]  /*1370*/  DMUL R24, R4, R4 ;  /* 0x0000000404187228 */ /* 0x000fd60000000000 */
.L_x_22:
[----:B------:R-:W-:Y:S05]  /*1380*/  BSYNC.RECONVERGENT B0 ;  /* 0x0000000000007941 */ /* 0x000fea0003800200 */
.L_x_21:
[----:B------:R-:W-:Y:S04]  /*1390*/  BSSY.RECONVERGENT B6, `(.L_x_23) ;  /* 0x0000021000067945 */ /* 0x000fe80003800200 */
[----:B------:R-:W-:Y:S05]  /*13a0*/  @P0 BRA `(.L_x_24) ;  /* 0x0000000000400947 */ /* 0x000fea0003800000 */
[----:B------:R-:W2:Y:S04]  /*13b0*/  LDG.E.64 R6, desc[UR36][R30.64] ;  /* 0x000000241e067981 */ /* 0x000ea8000c1e1b00 */
[----:B------:R-:W3:Y:S01]  /*13c0*/  LDG.E.64 R4, desc[UR36][R32.64] ;  /* 0x0000002420047981 */ /* 0x000ee2000c1e1b00 */
[----:B------:R-:W-:Y:S01]  /*13d0*/  MOV R8, 0x0 ;  /* 0x0000000000087802 */ /* 0x000fe20000000f00 */
[----:B------:R-:W0:Y:S01]  /*13e0*/  LDCU.64 UR6, c[0x4][0x68] ;  /* 0x01000d00ff0677ac */ /* 0x000e220008000a00 */
[----:B------:R-:W-:-:S04]  /*13f0*/  UMOV UR4, 0x47ae147b ;  /* 0x47ae147b00047882 */ /* 0x000fc80000000000 */
[----:B------:R-:W1:Y:S01]  /*1400*/  LDC.64 R8, c[0x4][R8] ;  /* 0x0100000008087b82 */ /* 0x000e620000000a00 */
[----:B------:R-:W-:Y:S01]  /*1410*/  UMOV UR5, 0x3f847ae1 ;  /* 0x3f847ae100057882 */ /* 0x000fe20000000000 */
[----:B--2---:R-:W-:-:S08]  /*1420*/  DMUL R6, R6, R6 ;  /* 0x0000000606067228 */ /* 0x004fd00000000000 */
[----:B---3--:R-:W-:Y:S01]  /*1430*/  DFMA R6, R4, R4, R6 ;  /* 0x000000040406722b */ /* 0x008fe20000000006 */
[----:B0-----:R-:W-:Y:S02]  /*1440*/  IMAD.U32 R4, RZ, RZ, UR6 ;  /* 0x00000006ff047e24 */ /* 0x001fe4000f8e00ff */
[----:B------:R-:W-:-:S05]  /*1450*/  IMAD.U32 R5, RZ, RZ, UR7 ;  /* 0x00000007ff057e24 */ /* 0x000fca000f8e00ff */
[----:B------:R-:W-:Y:S01]  /*1460*/  DFMA R24, R6, UR4, R24 ;  /* 0x0000000406187c2b */ /* 0x000fe20008000018 */
[----:B-1----:R-:W-:-:S10]  /*1470*/  CS2R R6, SRZ ;  /* 0x0000000000067805 */ /* 0x002fd4000001ff00 */
[----:B------:R-:W-:-:S07]  /*1480*/  LEPC R20, `(.L_x_25) ;  /* 0x000000001014794e */ /* 0x000fce0000000000 */
[----:B------:R-:W-:Y:S05]  /*1490*/  CALL.ABS.NOINC R8 ;  /* 0x0000000008007343 */ /* 0x000fea0003c00000 */
.L_x_25:
[----:B------:R-:W-:Y:S05]  /*14a0*/  BRA `(.L_x_26) ;  /* 0x0000000000087947 */ /* 0x000fea0003800000 */
.L_x_24:
[----:B------:R-:W-:-:S13]  /*14b0*/  ISETP.NE.AND P0, PT, R35, RZ, PT ;  /* 0x000000ff2300720c */ /* 0x000fda0003f05270 */
[----:B------:R-:W-:Y:S05]  /*14c0*/  @P0 BRA `(.L_x_27) ;  /* 0x0000000000340947 */ /* 0x000fea0003800000 */
.L_x_26:
[----:B------:R-:W-:Y:S01]  /*14d0*/  IMAD.MOV.U32 R10, RZ, RZ, R35 ;  /* 0x000000ffff0a7224 */ /* 0x000fe200078e0023 */
[----:B------:R-:W-:Y:S01]  /*14e0*/  MOV R0, 0x0 ;  /* 0x0000000000007802 */ /* 0x000fe20000000f00 */
[----:B------:R-:W-:Y:S01]  /*14f0*/  IMAD.MOV.U32 R11, RZ, RZ, R34 ;  /* 0x000000ffff0b7224 */ /* 0x000fe200078e0022 */
[----:B------:R0:W-:Y:S01]  /*1500*/  STL.64 [R1+0x8], R24 ;  /* 0x0000081801007387 */ /* 0x0001e20000100a00 */
[----:B------:R-:W1:Y:S01]  /*1510*/  LDCU.64 UR4, c[0x4][0x70] ;  /* 0x01000e00ff0477ac */ /* 0x000e620008000a00 */
[----:B------:R0:W2:Y:S01]  /*1520*/  LDC.64 R8, c[0x4][R0] ;  /* 0x0100000000087b82 */ /* 0x0000a20000000a00 */
[----:B------:R-:W-:Y:S01]  /*1530*/  IMAD.MOV.U32 R6, RZ, RZ, R36 ;  /* 0x000000ffff067224 */ /* 0x000fe200078e0024 */
[----:B------:R0:W-:Y:S01]  /*1540*/  STL.64 [R1], R10 ;  /* 0x0000000a01007387 */ /* 0x0001e20000100a00 */
[----:B------:R-:W-:Y:S01]  /*1550*/  MOV R7, R37 ;  /* 0x0000002500077202 */ /* 0x000fe20000000f00 */
[----:B-1----:R-:W-:Y:S02]  /*1560*/  IMAD.U32 R4, RZ, RZ, UR4 ;  /* 0x00000004ff047e24 */ /* 0x002fe4000f8e00ff */
[----:B0-----:R-:W-:-:S07]  /*1570*/  IMAD.U32 R5, RZ, RZ, UR5 ;  /* 0x00000005ff057e24 */ /* 0x001fce000f8e00ff */
[----:B------:R-:W-:-:S07]  /*1580*/  LEPC R20, `(.L_x_27) ;  /* 0x000000001014794e */ /* 0x000fce0000000000 */
[----:B--2---:R-:W-:Y:S05]  /*1590*/  CALL.ABS.NOINC R8 ;  /* 0x0000000008007343 */ /* 0x004fea0003c00000 */
.L_x_27:
[----:B------:R-:W-:Y:S05]  /*15a0*/  BSYNC.RECONVERGENT B6 ;  /* 0x0000000000067941 */ /* 0x000fea0003800200 */
.L_x_23:
[----:B------:R-:W-:Y:S01]  /*15b0*/  DSETP.NEU.AND P0, PT, R24, RZ, PT ;  /* 0x000000ff1800722a */ /* 0x000fe20003f0d000 */
[----:B------:R-:W-:Y:S01]  /*15c0*/  BSSY.RECONVERGENT B0, `(.L_x_28) ;  /* 0x0000004000007945 */ /* 0x000fe20003800200 */
[----:B------:R-:W-:-:S12]  /*15d0*/  MOV R39, 0x0 ;  /* 0x0000000000277802 */ /* 0x000fd80000000f00 */
[----:B------:R-:W-:Y:S05]  /*15e0*/  @!P0 BRA `(.L_x_29) ;  /* 0x0000000000048947 */ /* 0x000fea0003800000 */
[----:B------:R0:W-:Y:S02]  /*15f0*/  REDG.E.ADD.F64.RN.STRONG.GPU desc[UR36][R22.64], R24 ;  /* 0x00000018160079a6 */ /* 0x0001e4000c12ff24 */
.L_x_29:
[----:B------:R-:W-:Y:S05]  /*1600*/  BSYNC.RECONVERGENT B0 ;  /* 0x0000000000007941 */ /* 0x000fea0003800200 */
.L_x_28:
[----:B------:R1:W-:Y:S01]  /*1610*/  STL.64 [R1], R34 ;  /* 0x0000002201007387 */ /* 0x0003e20000100a00 */
[----:B------:R1:W2:Y:S01]  /*1620*/  LDC.64 R8, c[0x4][R39] ;  /* 0x0100000027087b82 */ /* 0x0002a20000000a00 */
[----:B------:R-:W3:Y:S01]  /*1630*/  LDCU.64 UR4, c[0x4][0x78] ;  /* 0x01000f00ff0477ac */ /* 0x000ee20008000a00 */
[----:B0-----:R-:W-:Y:S01]  /*1640*/  IMAD.IADD R25, R35, 0x1, R34 ;  /* 0x0000000123197824 */ /* 0x001fe200078e0222 */
[----:B------:R1:W-:Y:S01]  /*1650*/  STL [R1+0x8], R2 ;  /* 0x0000080201007387 */ /* 0x0003e20000100800 */
[----:B------:R-:W-:Y:S02]  /*1660*/  IMAD.MOV.U32 R6, RZ, RZ, R36 ;  /* 0x000000ffff067224 */ /* 0x000fe400078e0024 */
[----:B------:R-:W-:Y:S01]  /*1670*/  IMAD.MOV.U32 R7, RZ, RZ, R37 ;  /* 0x000000ffff077224 */ /* 0x000fe200078e0025 */
[----:B------:R-:W-:-:S04]  /*1680*/  LOP3.LUT P0, RZ, R25, R2, RZ, 0xfc, !PT ;  /* 0x0000000219ff7212 */ /* 0x000fc8000780fcff */
[----:B------:R-:W-:Y:S01]  /*1690*/  P2R R0, PR, RZ, 0x1 ;  /* 0x00000001ff007803 */ /* 0x000fe20000000000 */
[----:B---3--:R-:W-:Y:S02]  /*16a0*/  IMAD.U32 R4, RZ, RZ, UR4 ;  /* 0x00000004ff047e24 */ /* 0x008fe4000f8e00ff */
[----:B-1----:R-:W-:-:S07]  /*16b0*/  IMAD.U32 R5, RZ, RZ, UR5 ;  /* 0x00000005ff057e24 */ /* 0x002fce000f8e00ff */
[----:B------:R-:W-:-:S07]  /*16c0*/  LEPC R20, `(.L_x_30) ;  /* 0x000000001014794e */ /* 0x000fce0000000000 */
[----:B--2---:R-:W-:Y:S05]  /*16d0*/  CALL.ABS.NOINC R8 ;  /* 0x0000000008007343 */ /* 0x004fea0003c00000 */
.L_x_30:
[----:B------:R-:W-:Y:S01]  /*16e0*/  LOP3.LUT P6, RZ, R25, R2, RZ, 0xfc, !PT ;  /* 0x0000000219ff7212 */ /* 0x000fe200078cfcff */
[----:B------:R-:W-:-:S12]  /*16f0*/  BSSY.RECONVERGENT B6, `(.L_x_31) ;  /* 0x000000c000067945 */ /* 0x000fd80003800200 */
[----:B------:R-:W-:Y:S05]  /*1700*/  @P6 BRA `(.L_x_32) ;  /* 0x0000000000286947 */ /* 0x000fea0003800000 */
[----:B------:R-:W2:Y:S01]  /*1710*/  LDG.E.64 R8, desc[UR36][R22.64] ;  /* 0x0000002416087981 */ /* 0x000ea2000c1e1b00 */
[----:B------:R0:W1:Y:S01]  /*1720*/  LDC.64 R10, c[0x4][R39] ;  /* 0x01000000270a7b82 */ /* 0x0000620000000a00 */
[----:B------:R-:W3:Y:S01]  /*1730*/  LDCU.64 UR4, c[0x4][0x80] ;  /* 0x01001000ff0477ac */ /* 0x000ee20008000a00 */
[----:B------:R-:W-:Y:S01]  /*1740*/  MOV R6, R36 ;  /* 0x0000002400067202 */ /* 0x000fe20000000f00 */
[----:B------:R-:W-:Y:S02]  /*1750*/  IMAD.MOV.U32 R7, RZ, RZ, R37 ;  /* 0x000000ffff077224 */ /* 0x000fe400078e0025 */
[----:B---3--:R-:W-:Y:S02]  /*1760*/  IMAD.U32 R4, RZ, RZ, UR4 ;  /* 0x00000004ff047e24 */ /* 0x008fe4000f8e00ff */
[----:B------:R-:W-:Y:S01]  /*1770*/  IMAD.U32 R5, RZ, RZ, UR5 ;  /* 0x00000005ff057e24 */ /* 0x000fe2000f8e00ff */
[----:B-12---:R0:W-:Y:S06]  /*1780*/  STL.64 [R1], R8 ;  /* 0x0000000801007387 */ /* 0x0061ec0000100a00 */
[----:B------:R-:W-:-:S07]  /*1790*/  LEPC R20, `(.L_x_32) ;  /* 0x000000001014794e */ /* 0x000fce0000000000 */
[----:B0-----:R-:W-:Y:S05]  /*17a0*/  CALL.ABS.NOINC R10 ;  /* 0x000000000a007343 */ /* 0x001fea0003c00000 */
.L_x_32:
[----:B------:R-:W-:Y:S05]  /*17b0*/  BSYNC.RECONVERGENT B6 ;  /* 0x0000000000067941 */ /* 0x000fea0003800200 */
.L_x_31:
[----:B------:R-:W-:Y:S01]  /*17c0*/  VIADD R38, R38, 0x1 ;  /* 0x0000000126267836 */ /* 0x000fe20000000000 */
[----:B------:R-:W-:-:S04]  /*17d0*/  IADD3 R22, P1, PT, R22, 0x8, RZ ;  /* 0x0000000816167810 */ /* 0x000fc80007f3e0ff */
[----:B------:R-:W-:Y:S01]  /*17e0*/  ISETP.NE.AND P0, PT, R38, 0xa, PT ;  /* 0x0000000a2600780c */ /* 0x000fe20003f05270 */
[----:B------:R-:W-:-:S12]  /*17f0*/  IMAD.X R23, RZ, RZ, R23, P1 ;  /* 0x000000ffff177224 */ /* 0x000fd800008e0617 */
[----:B------:R-:W-:Y:S05]  /*1800*/  @P0 BRA `(.L_x_33) ;  /* 0xffffffe800a80947 */ /* 0x000fea000383ffff */
[----:B------:R-:W-:Y:S05]  /*1810*/  EXIT ;  /* 0x000000000000794d */ /* 0x000fea0003800000 */
        .weak           $__internal_0_$__cuda_sm20_div_rn_f64_full
        .type           $__internal_0_$__cuda_sm20_div_rn_f64_full,@function
        .size           $__internal_0_$__cuda_sm20_div_rn_f64_full,(.L_x_40 - $__internal_0_$__cuda_sm20_div_rn_f64_full)
$__internal_0_$__cuda_sm20_div_rn_f64_full:
[----:B------:R-:W-:Y:S01]  /*1820*/  IMAD.MOV.U32 R7, RZ, RZ, R9 ;  /* 0x000000ffff077224 */ /* 0x000fe200078e0009 */
[C---:B------:R-:W-:Y:S01]  /*1830*/  FSETP.GEU.AND P0, PT, |R11|.reuse, 1.469367938527859385e-39, PT ;  /* 0x001000000b00780b */ /* 0x040fe20003f0e200 */
[----:B------:R-:W-:Y:S01]  /*1840*/  IMAD.MOV.U32 R6, RZ, RZ, R8 ;  /* 0x000000ffff067224 */ /* 0x000fe200078e0008 */
[----:B------:R-:W-:Y:S01]  /*1850*/  LOP3.LUT R8, R11, 0x800fffff, RZ, 0xc0, !PT ;  /* 0x800fffff0b087812 */ /* 0x000fe200078ec0ff */
[----:B------:R-:W-:Y:S01]  /*1860*/  IMAD.MOV.U32 R24, RZ, RZ, 0x1ca00000 ;  /* 0x1ca00000ff187424 */ /* 0x000fe200078e00ff */
[C---:B------:R-:W-:Y:S01]  /*1870*/  FSETP.GEU.AND P2, PT, |R7|.reuse, 1.469367938527859385e-39, PT ;  /* 0x001000000700780b */ /* 0x040fe20003f4e200 */
[----:B------:R-:W-:Y:S01]  /*1880*/  IMAD.MOV.U32 R12, RZ, RZ, 0x1 ;  /* 0x00000001ff0c7424 */ /* 0x000fe200078e00ff */
[----:B------:R-:W-:Y:S01]  /*1890*/  LOP3.LUT R9, R8, 0x3ff00000, RZ, 0xfc, !PT ;  /* 0x3ff0000008097812 */ /* 0x000fe200078efcff */
[----:B------:R-:W-:Y:S01]  /*18a0*/  IMAD.MOV.U32 R8, RZ, RZ, R10 ;  /* 0x000000ffff087224 */ /* 0x000fe200078e000a */
[----:B------:R-:W-:Y:S01]  /*18b0*/  LOP3.LUT R3, R7, 0x7ff00000, RZ, 0xc0, !PT ;  /* 0x7ff0000007037812 */ /* 0x000fe200078ec0ff */
[----:B------:R-:W-:Y:S01]  /*18c0*/  BSSY.RECONVERGENT B1, `(.L_x_34) ;  /* 0x000004f000017945 */ /* 0x000fe20003800200 */
[----:B------:R-:W-:-:S03]  /*18d0*/  LOP3.LUT R40, R11, 0x7ff00000, RZ, 0xc0, !PT ;  /* 0x7ff000000b287812 */ /* 0x000fc600078ec0ff */
[----:B------:R-:W-:Y:S01]  /*18e0*/  @!P0 DMUL R8, R10, 8.98846567431157953865e+307 ;  /* 0x7fe000000a088828 */ /* 0x000fe20000000000 */
[----:B------:R-:W-:-:S03]  /*18f0*/  ISETP.GE.U32.AND P1, PT, R3, R40, PT ;  /* 0x000000280300720c */ /* 0x000fc60003f26070 */
[----:B------:R-:W-:Y:S01]  /*1900*/  @!P2 LOP3.LUT R4, R11, 0x7ff00000, RZ, 0xc0, !PT ;  /* 0x7ff000000b04a812 */ /* 0x000fe200078ec0ff */
[----:B------:R-:W-:Y:S01]  /*1910*/  @!P2 IMAD.MOV.U32 R14, RZ, RZ, RZ ;  /* 0x000000ffff0ea224 */ /* 0x000fe200078e00ff */
[----:B------:R-:W0:Y:S01]  /*1920*/  MUFU.RCP64H R13, R9 ;  /* 0x00000009000d7308 */ /* 0x000e220000001800 */
[C---:B------:R-:W-:Y:S02]  /*1930*/  SEL R5, R24.reuse, 0x63400000, !P1 ;  /* 0x6340000018057807 */ /* 0x040fe40004800000 */
[----:B------:R-:W-:Y:S02]  /*1940*/  @!P2 ISETP.GE.U32.AND P3, PT, R3, R4, PT ;  /* 0x000000040300a20c */ /* 0x000fe40003f66070 */
[----:B------:R-:W-:Y:S02]  /*1950*/  LOP3.LUT R5, R5, 0x800fffff, R7, 0xf8, !PT ;  /* 0x800fffff05057812 */ /* 0x000fe400078ef807 */
[----:B------:R-:W-:Y:S02]  /*1960*/  @!P2 SEL R15, R24, 0x63400000, !P3 ;  /* 0x63400000180fa807 */ /* 0x000fe40005800000 */
[----:B------:R-:W-:-:S02]  /*1970*/  MOV R4, R6 ;  /* 0x0000000600047202 */ /* 0x000fc40000000f00 */
[----:B------:R-:W-:Y:S02]  /*1980*/  @!P2 LOP3.LUT R15, R15, 0x80000000, R7, 0xf8, !PT ;  /* 0x800000000f0fa812 */ /* 0x000fe400078ef807 */
[----:B------:R-:W-:Y:S02]  /*1990*/  @!P0 LOP3.LUT R40, R9, 0x7ff00000, RZ, 0xc0, !PT ;  /* 0x7ff0000009288812 */ /* 0x000fe400078ec0ff */
[----:B------:R-:W-:-:S06]  /*19a0*/  @!P2 LOP3.LUT R15, R15, 0x100000, RZ, 0xfc, !PT ;  /* 0x001000000f0fa812 */ /* 0x000fcc00078efcff */
[----:B------:R-:W-:Y:S02]  /*19b0*/  @!P2 DFMA R4, R4, 2, -R14 ;  /* 0x400000000404a82b */ /* 0x000fe4000000080e */
[----:B0-----:R-:W-:-:S08]  /*19c0*/  DFMA R14, R12, -R8, 1 ;  /* 0x3ff000000c0e742b */ /* 0x001fd00000000808 */
[----:B------:R-:W-:-:S08]  /*19d0*/  DFMA R14, R14, R14, R14 ;  /* 0x0000000e0e0e722b */ /* 0x000fd0000000000e */
[----:B------:R-:W-:-:S08]  /*19e0*/  DFMA R12, R12, R14, R12 ;  /* 0x0000000e0c0c722b */ /* 0x000fd0000000000c */
[----:B------:R-:W-:-:S08]  /*19f0*/  DFMA R14, R12, -R8, 1 ;  /* 0x3ff000000c0e742b */ /* 0x000fd00000000808 */
[----:B------:R-:W-:-:S08]  /*1a00*/  DFMA R12, R12, R14, R12 ;  /* 0x0000000e0c0c722b */ /* 0x000fd0000000000c */
[----:B------:R-:W-:-:S08]  /*1a10*/  DMUL R14, R12, R4 ;  /* 0x000000040c0e7228 */ /* 0x000fd00000000000 */
[----:B------:R-:W-:-:S08]  /*1a20*/  DFMA R20, R14, -R8, R4 ;  /* 0x800000080e14722b */ /* 0x000fd00000000004 */
[----:B------:R-:W-:Y:S01]  /*1a30*/  DFMA R20, R12, R20, R14 ;  /* 0x000000140c14722b */ /* 0x000fe2000000000e */
[----:B------:R-:W-:Y:S01]  /*1a40*/  IMAD.MOV.U32 R15, RZ, RZ, R3 ;  /* 0x000000ffff0f7224 */ /* 0x000fe200078e0003 */
[----:B------:R-:W-:-:S05]  /*1a50*/  @!P2 LOP3.LUT R15, R5, 0x7ff00000, RZ, 0xc0, !PT ;  /* 0x7ff00000050fa812 */ /* 0x000fca00078ec0ff */
[----:B------:R-:W-:-:S05]  /*1a60*/  VIADD R12, R15, 0xffffffff ;  /* 0xffffffff0f0c7836 */ /* 0x000fca0000000000 */
[----:B------:R-:W-:Y:S01]  /*1a70*/  ISETP.GT.U32.AND P0, PT, R12, 0x7feffffe, PT ;  /* 0x7feffffe0c00780c */ /* 0x000fe20003f04070 */
[----:B------:R-:W-:-:S05]  /*1a80*/  VIADD R12, R40, 0xffffffff ;  /* 0xffffffff280c7836 */ /* 0x000fca0000000000 */
[----:B------:R-:W-:-:S13]  /*1a90*/  ISETP.GT.U32.OR P0, PT, R12, 0x7feffffe, P0 ;  /* 0x7feffffe0c00780c */ /* 0x000fda0000704470 */
[----:B------:R-:W-:Y:S05]  /*1aa0*/  @P0 BRA `(.L_x_35) ;  /* 0x00000000006c0947 */ /* 0x000fea0003800000 */
[----:B------:R-:W-:-:S04]  /*1ab0*/  LOP3.LUT R6, R11, 0x7ff00000, RZ, 0xc0, !PT ;  /* 0x7ff000000b067812 */ /* 0x000fc800078ec0ff */
[CC--:B------:R-:W-:Y:S02]  /*1ac0*/  ISETP.GE.U32.AND P0, PT, R3.reuse, R6.reuse, PT ;  /* 0x000000060300720c */ /* 0x0c0fe40003f06070 */
[----:B------:R-:W-:Y:S02]  /*1ad0*/  VIADDMNMX R3, R3, -R6, 0xb9600000, !PT ;  /* 0xb960000003037446 */ /* 0x000fe40007800906 */
[----:B------:R-:W-:Y:S02]  /*1ae0*/  SEL R24, R24, 0x63400000, !P0 ;  /* 0x6340000018187807 */ /* 0x000fe40004000000 */
[----:B------:R-:W-:Y:S02]  /*1af0*/  VIMNMX R3, PT, PT, R3, 0x46a00000, PT ;  /* 0x46a0000003037848 */ /* 0x000fe40003fe0100 */
[----:B------:R-:W-:-:S03]  /*1b00*/  MOV R6, RZ ;  /* 0x000000ff00067202 */ /* 0x000fc60000000f00 */
[----:B------:R-:W-:-:S04]  /*1b10*/  IMAD.IADD R3, R3, 0x1, -R24 ;  /* 0x0000000103037824 */ /* 0x000fc800078e0a18 */
[----:B------:R-:W-:-:S06]  /*1b20*/  VIADD R7, R3, 0x7fe00000 ;  /* 0x7fe0000003077836 */ /* 0x000fcc0000000000 */
[----:B------:R-:W-:-:S10]  /*1b30*/  DMUL R12, R20, R6 ;  /* 0x00000006140c7228 */ /* 0x000fd40000000000 */
[----:B------:R-:W-:-:S13]  /*1b40*/  FSETP.GTU.AND P0, PT, |R13|, 1.469367938527859385e-39, PT ;  /* 0x001000000d00780b */ /* 0x000fda0003f0c200 */
[----:B------:R-:W-:Y:S05]  /*1b50*/  @P0 BRA `(.L_x_36) ;  /* 0x0000000000940947 */ /* 0x000fea0003800000 */
[----:B------:R-:W-:Y:S01]  /*1b60*/  DFMA R4, R20, -R8, R4 ;  /* 0x800000081404722b */ /* 0x000fe20000000004 */
[----:B------:R-:W-:-:S09]  /*1b70*/  IMAD.MOV.U32 R6, RZ, RZ, RZ ;  /* 0x000000ffff067224 */ /* 0x000fd200078e00ff */
[C---:B------:R-:W-:Y:S02]  /*1b80*/  FSETP.NEU.AND P0, PT, R5.reuse, RZ, PT ;  /* 0x000000ff0500720b */ /* 0x040fe40003f0d000 */
[----:B------:R-:W-:-:S04]  /*1b90*/  LOP3.LUT R11, R5, 0x80000000, R11, 0x48, !PT ;  /* 0x80000000050b7812 */ /* 0x000fc800078e480b */
[----:B------:R-:W-:-:S07]  /*1ba0*/  LOP3.LUT R7, R11, R7, RZ, 0xfc, !PT ;  /* 0x000000070b077212 */ /* 0x000fce00078efcff */
[----:B------:R-:W-:Y:S05]  /*1bb0*/  @!P0 BRA `(.L_x_36) ;  /* 0x00000000007c8947 */ /* 0x000fea0003800000 */
[----:B------:R-:W-:Y:S01]  /*1bc0*/  IMAD.MOV R5, RZ, RZ, -R3 ;  /* 0x000000ffff057224 */ /* 0x000fe200078e0a03 */
[----:B------:R-:W-:Y:S01]  /*1bd0*/  DMUL.RP R6, R20, R6 ;  /* 0x0000000614067228 */ /* 0x000fe20000008000 */
[----:B------:R-:W-:Y:S01]  /*1be0*/  IMAD.MOV.U32 R4, RZ, RZ, RZ ;  /* 0x000000ffff047224 */ /* 0x000fe200078e00ff */
[----:B------:R-:W-:-:S05]  /*1bf0*/  IADD3 R3, PT, PT, -R3, -0x43300000, RZ ;  /* 0xbcd0000003037810 */ /* 0x000fca0007ffe1ff */
[----:B------:R-:W-:-:S03]  /*1c00*/  DFMA R4, R12, -R4, R20 ;  /* 0x800000040c04722b */ /* 0x000fc60000000014 */
[----:B------:R-:W-:-:S07]  /*1c10*/  LOP3.LUT R11, R7, R11, RZ, 0x3c, !PT ;  /* 0x0000000b070b7212 */ /* 0x000fce00078e3cff */
[----:B------:R-:W-:-:S04]  /*1c20*/  FSETP.NEU.AND P0, PT, |R5|, R3, PT ;  /* 0x000000030500720b */ /* 0x000fc80003f0d200 */
[----:B------:R-:W-:Y:S02]  /*1c30*/  FSEL R12, R6, R12, !P0 ;  /* 0x0000000c060c7208 */ /* 0x000fe40004000000 */
[----:B------:R-:W-:Y:S01]  /*1c40*/  FSEL R13, R11, R13, !P0 ;  /* 0x0000000d0b0d7208 */ /* 0x000fe20004000000 */
[----:B------:R-:W-:Y:S06]  /*1c50*/  BRA `(.L_x_36) ;  /* 0x0000000000547947 */ /* 0x000fec0003800000 */
.L_x_35:
[----:B------:R-:W-:-:S14]  /*1c60*/  DSETP.NAN.AND P0, PT, R6, R6, PT ;  /* 0x000000060600722a */ /* 0x000fdc0003f08000 */
[----:B------:R-:W-:Y:S05]  /*1c70*/  @P0 BRA `(.L_x_37) ;  /* 0x0000000000440947 */ /* 0x000fea0003800000 */
[----:B------:R-:W-:-:S14]  /*1c80*/  DSETP.NAN.AND P0, PT, R10, R10, PT ;  /* 0x0000000a0a00722a */ /* 0x000fdc0003f08000 */
[----:B------:R-:W-:Y:S05]  /*1c90*/  @P0 BRA `(.L_x_38) ;  /* 0x0000000000300947 */ /* 0x000fea0003800000 */
[----:B------:R-:W-:Y:S01]  /*1ca0*/  ISETP.NE.AND P0, PT, R15, R40, PT ;  /* 0x000000280f00720c */ /* 0x000fe20003f05270 */
[----:B------:R-:W-:Y:S02]  /*1cb0*/  IMAD.MOV.U32 R12, RZ, RZ, 0x0 ;  /* 0x00000000ff0c7424 */ /* 0x000fe400078e00ff */
[----:B------:R-:W-:-:S10]  /*1cc0*/  IMAD.MOV.U32 R13, RZ, RZ, -0x80000 ;  /* 0xfff80000ff0d7424 */ /* 0x000fd400078e00ff */
[----:B------:R-:W-:Y:S05]  /*1cd0*/  @!P0 BRA `(.L_x_36) ;  /* 0x0000000000348947 */ /* 0x000fea0003800000 */
[----:B------:R-:W-:Y:S02]  /*1ce0*/  ISETP.NE.AND P0, PT, R15, 0x7ff00000, PT ;  /* 0x7ff000000f00780c */ /* 0x000fe40003f05270 */
[----:B------:R-:W-:Y:S02]  /*1cf0*/  LOP3.LUT R13, R7, 0x80000000, R11, 0x48, !PT ;  /* 0x80000000070d7812 */ /* 0x000fe400078e480b */
[----:B------:R-:W-:-:S13]  /*1d00*/  ISETP.EQ.OR P0, PT, R40, RZ, !P0 ;  /* 0x000000ff2800720c */ /* 0x000fda0004702670 */
[----:B------:R-:W-:Y:S01]  /*1d10*/  @P0 LOP3.LUT R3, R13, 0x7ff00000, RZ, 0xfc, !PT ;  /* 0x7ff000000d030812 */ /* 0x000fe200078efcff */
[----:B------:R-:W-:Y:S02]  /*1d20*/  @!P0 IMAD.MOV.U32 R12, RZ, RZ, RZ ;  /* 0x000000ffff0c8224 */ /* 0x000fe400078e00ff */
[----:B------:R-:W-:Y:S01]  /*1d30*/  @P0 IMAD.MOV.U32 R12, RZ, RZ, RZ ;  /* 0x000000ffff0c0224 */ /* 0x000fe200078e00ff */
[----:B------:R-:W-:Y:S01]  /*1d40*/  @P0 MOV R13, R3 ;  /* 0x00000003000d0202 */ /* 0x000fe20000000f00 */
[----:B------:R-:W-:Y:S06]  /*1d50*/  BRA `(.L_x_36) ;  /* 0x0000000000147947 */ /* 0x000fec0003800000 */
.L_x_38:
[----:B------:R-:W-:Y:S01]  /*1d60*/  LOP3.LUT R13, R11, 0x80000, RZ, 0xfc, !PT ;  /* 0x000800000b0d7812 */ /* 0x000fe200078efcff */
[----:B------:R-:W-:Y:S01]  /*1d70*/  IMAD.MOV.U32 R12, RZ, RZ, R10 ;  /* 0x000000ffff0c7224 */ /* 0x000fe200078e000a */
[----:B------:R-:W-:Y:S06]  /*1d80*/  BRA `(.L_x_36) ;  /* 0x0000000000087947 */ /* 0x000fec0003800000 */
.L_x_37:
[----:B------:R-:W-:Y:S01]  /*1d90*/  LOP3.LUT R13, R7, 0x80000, RZ, 0xfc, !PT ;  /* 0x00080000070d7812 */ /* 0x000fe200078efcff */
[----:B------:R-:W-:-:S07]  /*1da0*/  IMAD.MOV.U32 R12, RZ, RZ, R6 ;  /* 0x000000ffff0c7224 */ /* 0x000fce00078e0006 */
.L_x_36:
[----:B------:R-:W-:Y:S05]  /*1db0*/  BSYNC.RECONVERGENT B1 ;  /* 0x0000000000017941 */ /* 0x000fea0003800200 */
.L_x_34:
[----:B------:R-:W-:Y:S02]  /*1dc0*/  IMAD.MOV.U32 R4, RZ, RZ, R0 ;  /* 0x000000ffff047224 */ /* 0x000fe400078e0000 */
[----:B------:R-:W-:Y:S02]  /*1dd0*/  IMAD.MOV.U32 R5, RZ, RZ, 0x0 ;  /* 0x00000000ff057424 */ /* 0x000fe400078e00ff */
[----:B------:R-:W-:Y:S02]  /*1de0*/  IMAD.MOV.U32 R8, RZ, RZ, R12 ;  /* 0x000000ffff087224 */ /* 0x000fe400078e000c */
[----:B------:R-:W-:Y:S01]  /*1df0*/  IMAD.MOV.U32 R9, RZ, RZ, R13 ;  /* 0x000000ffff097224 */ /* 0x000fe200078e000d */
[----:B------:R-:W-:Y:S06]  /*1e00*/  RET.REL.NODEC R4 `(_Z3fxnPdS_S_S_S_S_S_S_S_) ;  /* 0xffffffe0047c7950 */ /* 0x000fec0003c3ffff */
.L_x_39:
[----:B------:R-:W-:-:S00]  /*1e10*/  BRA `(.L_x_39) ;  /* 0xfffffffc00fc7947 */ /* 0x000fc0000383ffff */
[----:B------:R-:W-:-:S00]  /*1e20*/  NOP ;  /* 0x0000000000007918 */ /* 0x000fc00000000000 */
        /* <DEDUP_REMOVED lines=13> */
.L_x_40:


//--------------------- .nv.global.init           --------------------------
	.section	.nv.global.init,"aw",@progbits
	.align	4
.nv.global.init:
	.type		mrg32k3aM1SubSeq,@object
	.size		mrg32k3aM1SubSeq,(mrg32k3aM2SubSeq - mrg32k3aM1SubSeq)
mrg32k3aM1SubSeq:
        /*0000*/ 	.byte	0x0b, 0xcc, 0xee, 0x04, 0x73, 0x29, 0x8b, 0x6f, 0xf6, 0x53, 0x03, 0xf6, 0x23, 0xf6, 0xea, 0xda
        /* <DEDUP_REMOVED lines=125> */
	.type		mrg32k3aM2SubSeq,@object
	.size		mrg32k3aM2SubSeq,(mrg32k3aM1 - mrg32k3aM2SubSeq)
mrg32k3aM2SubSeq:
        /* <DEDUP_REMOVED lines=126> */
	.type		mrg32k3aM1,@object
	.size		mrg32k3aM1,(mrg32k3aM1Seq - mrg32k3aM1)
mrg32k3aM1:
        /* <DEDUP_REMOVED lines=144> */
	.type		mrg32k3aM1Seq,@object
	.size		mrg32k3aM1Seq,(mrg32k3aM2 - mrg32k3aM1Seq)
mrg32k3aM1Seq:
        /* <DEDUP_REMOVED lines=144> */
	.type		mrg32k3aM2,@object
	.size		mrg32k3aM2,(mrg32k3aM2Seq - mrg32k3aM2)
mrg32k3aM2:
        /* <DEDUP_REMOVED lines=144> */
	.type		mrg32k3aM2Seq,@object
	.size		mrg32k3aM2Seq,(precalc_xorwow_matrix - mrg32k3aM2Seq)
mrg32k3aM2Seq:
        /* <DEDUP_REMOVED lines=144> */
	.type		precalc_xorwow_matrix,@object
	.size		precalc_xorwow_matrix,(precalc_xorwow_offset_matrix - precalc_xorwow_matrix)
precalc_xorwow_matrix:
        /* <DEDUP_REMOVED lines=6400> */
	.type		precalc_xorwow_offset_matrix,@object
	.size		precalc_xorwow_offset_matrix,($str$4 - precalc_xorwow_offset_matrix)
precalc_xorwow_offset_matrix:
        /* <DEDUP_REMOVED lines=6400> */
	.type		$str$4,@object
	.size		$str$4,($str$3 - $str$4)
$str$4:
        /*353c0*/ 	.byte	0x61, 0x79, 0x61, 0x00
	.type		$str$3,@object
	.size		$str$3,($str$7 - $str$3)
$str$3:
        /*353c4*/ 	.byte	0x25, 0x64, 0x20, 0x25, 0x64, 0x20, 0x25, 0x64, 0x0a, 0x00
	.type		$str$7,@object
	.size		$str$7,($str$2 - $str$7)
$str$7:
        /*353ce*/ 	.byte	0x6c, 0x6f, 0x73, 0x73, 0x3a, 0x20, 0x25, 0x6c, 0x66, 0x0a, 0x00
	.type		$str$2,@object
	.size		$str$2,($str$1 - $str$2)
$str$2:
        /*353d9*/ 	.byte	0x5a, 0x20, 0x76, 0x61, 0x6c, 0x75, 0x65, 0x73, 0x3a, 0x20, 0x25, 0x6c, 0x66, 0x0a, 0x00
	.type		$str$1,@object
	.size		$str$1,($str$6 - $str$1)
$str$1:
        /*353e8*/ 	.byte	0x48, 0x20, 0x76, 0x61, 0x6c, 0x75, 0x65, 0x73, 0x3a, 0x20, 0x25, 0x6c, 0x66, 0x0a, 0x00
	.type		$str$6,@object
	.size		$str$6,($str$5 - $str$6)
$str$6:
        /*353f7*/ 	.byte	0x64, 0x6f, 0x77, 0x6e, 0x3a, 0x20, 0x25, 0x64, 0x20, 0x25, 0x64, 0x20, 0x25, 0x64, 0x0a, 0x00
	.type		$str$5,@object
	.size		$str$5,($str - $str$5)
$str$5:
        /*35407*/ 	.byte	0x64, 0x20, 0x76, 0x61, 0x6c, 0x75, 0x65, 0x20, 0x68, 0x65, 0x72, 0x65, 0x3a, 0x20, 0x25, 0x64
        /*35417*/ 	.byte	0x20, 0x25, 0x64, 0x20, 0x25, 0x6c, 0x66, 0x0a, 0x00
	.type		$str,@object
	.size		$str,(.L_9 - $str)
$str:
        /*35420*/ 	.byte	0x2a, 0x2a, 0x2a, 0x2a, 0x2a, 0x2a, 0x2a, 0x2a, 0x2a, 0x2a, 0x2a, 0x0a, 0x0a, 0x54, 0x48, 0x49
        /*35430*/ 	.byte	0x53, 0x20, 0x49, 0x53, 0x20, 0x49, 0x54, 0x45, 0x52, 0x41, 0x54, 0x49, 0x4f, 0x4e, 0x20, 0x4e
        /*35440*/ 	.byte	0x55, 0x4d, 0x42, 0x45, 0x52, 0x20, 0x25, 0x64, 0x0a, 0x0a, 0x2a, 0x2a, 0x2a, 0x2a, 0x2a, 0x2a
        /*35450*/ 	.byte	0x2a, 0x2a, 0x2a, 0x2a, 0x2a, 0x2a, 0x2a, 0x2a, 0x2a, 0x2a, 0x0a, 0x0a, 0x00
.L_9:


//--------------------- .nv.shared.reserved.0     --------------------------
	.section	.nv.shared.reserved.0,"aw",@nobits
	.weak		__nv_reservedSMEM_offset_0_alias
	.size		__nv_reservedSMEM_offset_0_alias, 0, 64
	.other		__nv_reservedSMEM_offset_0_alias,@"STO_CUDA_RESERVED_SHARED STV_DEFAULT"
__nv_reservedSMEM_offset_0_alias:
	.zero		0
	.zero		64


//--------------------- .nv.constant0._Z3fxnPdS_S_S_S_S_S_S_S_ --------------------------
	.section	.nv.constant0._Z3fxnPdS_S_S_S_S_S_S_S_,"a",@progbits
	.sectionflags	@""
	.align	4
.nv.constant0._Z3fxnPdS_S_S_S_S_S_S_S_:
	.zero		968


//--------------------- SYMBOLS --------------------------

	.type		.nv.reservedSmem.offset0,@object
	.size		.nv.reservedSmem.offset0,0x4
	.type		vprintf,@function
